	.target	sm_90a

	.elftype	@"ET_EXEC"


//--------------------- .note.nv.tkinfo           --------------------------
	.section	.note.nv.tkinfo,"",@"SHT_NOTE"
	.sectionflags	@"SHF_NOTE_NV_TKINFO"
	.tkinfo
        /*0018*/ 	.word	0x00000002
        /*0030*/ 	.string	""
        /*0030*/ 	.string	"ptxas"
        /*0030*/ 	.string	"Cuda compilation tools, release 13.0, V13.0.88"
        /*0030*/ 	.string	"Build cuda_13.0.r13.0/compiler.36424714_0"
        /*0030*/ 	.string	"-v  -suppress-debug-info  -lineinfo  -arch sm_90a "



//--------------------- .note.nv.cuinfo           --------------------------
	.section	.note.nv.cuinfo,"",@"SHT_NOTE"
	.sectionflags	@"SHF_NOTE_NV_CUINFO"
        /*0018*/ 	.short	0x0002
        /*001a*/ 	.short	0x005a
        /*001c*/ 	.short	0x0082
	.zero		2


//--------------------- .nv.info                  --------------------------
	.section	.nv.info,"",@"SHT_CUDA_INFO"
	.align	4


	//----- nvinfo : EIATTR_REGCOUNT
	.align		4
        /*0000*/ 	.byte	0x04, 0x2f
        /*0002*/ 	.short	(.L_1 - .L_0)
	.align		4
.L_0:
        /*0004*/ 	.word	index@(gluon_wgmma)
        /*0008*/ 	.word	0x0000009a


	//----- nvinfo : EIATTR_FRAME_SIZE
	.align		4
.L_1:
        /*000c*/ 	.byte	0x04, 0x11
        /*000e*/ 	.short	(.L_3 - .L_2)
	.align		4
.L_2:
        /*0010*/ 	.word	index@(gluon_wgmma)
        /*0014*/ 	.word	0x00000000


	//----- nvinfo : EIATTR_MIN_STACK_SIZE
	.align		4
.L_3:
        /*0018*/ 	.byte	0x04, 0x12
        /*001a*/ 	.short	(.L_5 - .L_4)
	.align		4
.L_4:
        /*001c*/ 	.word	index@(gluon_wgmma)
        /*0020*/ 	.word	0x00000000
.L_5:


//--------------------- .nv.compat                --------------------------
	.section	.nv.compat,"",@"SHT_CUDA_COMPAT_INFO"
	.align	4
        /*0000*/ 	.byte	0x02, 0x09, 0x01, 0x00, 0x02, 0x02, 0x04, 0x00, 0x02, 0x05, 0x05, 0x00, 0x03, 0x07, 0x01, 0x01
        /*0010*/ 	.byte	0x02, 0x03, 0x03, 0x00, 0x02, 0x06, 0x01, 0x00, 0x04, 0x0b, 0x08, 0x00, 0x00, 0x00, 0x00, 0x00
        /*0020*/ 	.byte	0x00, 0x00, 0x00, 0x00


//--------------------- .nv.info.gluon_wgmma      --------------------------
	.section	.nv.info.gluon_wgmma,"",@"SHT_CUDA_INFO"
	.sectionflags	@""
	.align	4


	//----- nvinfo : EIATTR_CUDA_API_VERSION
	.align		4
        /*0000*/ 	.byte	0x04, 0x37
        /*0002*/ 	.short	(.L_7 - .L_6)
.L_6:
        /*0004*/ 	.word	0x00000082


	//----- nvinfo : EIATTR_KPARAM_INFO
	.align		4
.L_7:
        /*0008*/ 	.byte	0x04, 0x17
        /*000a*/ 	.short	(.L_9 - .L_8)
.L_8:
        /*000c*/ 	.word	0x00000000
        /*0010*/ 	.short	0x000a
        /*0012*/ 	.short	0x0048
        /*0014*/ 	.byte	0x00, 0xf4, 0x21, 0x00


	//----- nvinfo : EIATTR_KPARAM_INFO
	.align		4
.L_9:
        /*0018*/ 	.byte	0x04, 0x17
        /*001a*/ 	.short	(.L_11 - .L_10)
.L_10:
        /*001c*/ 	.word	0x00000000
        /*0020*/ 	.short	0x0009
        /*0022*/ 	.short	0x0040
        /*0024*/ 	.byte	0x00, 0xf4, 0x21, 0x00


	//----- nvinfo : EIATTR_KPARAM_INFO
	.align		4
.L_11:
        /*0028*/ 	.byte	0x04, 0x17
        /*002a*/ 	.short	(.L_13 - .L_12)
.L_12:
        /*002c*/ 	.word	0x00000000
        /*0030*/ 	.short	0x0008
        /*0032*/ 	.short	0x0038
        /*0034*/ 	.byte	0x00, 0xf0, 0x21, 0x00


	//----- nvinfo : EIATTR_KPARAM_INFO
	.align		4
.L_13:
        /*0038*/ 	.byte	0x04, 0x17
        /*003a*/ 	.short	(.L_15 - .L_14)
.L_14:
        /*003c*/ 	.word	0x00000000
        /*0040*/ 	.short	0x0007
        /*0042*/ 	.short	0x0030
        /*0044*/ 	.byte	0x00, 0xf0, 0x21, 0x00


	//----- nvinfo : EIATTR_KPARAM_INFO
	.align		4
.L_15:
        /*0048*/ 	.byte	0x04, 0x17
        /*004a*/ 	.short	(.L_17 - .L_16)
.L_16:
        /*004c*/ 	.word	0x00000000
        /*0050*/ 	.short	0x0006
        /*0052*/ 	.short	0x0028
        /*0054*/ 	.byte	0x00, 0xf0, 0x21, 0x00


	//----- nvinfo : EIATTR_KPARAM_INFO
	.align		4
.L_17:
        /*0058*/ 	.byte	0x04, 0x17
        /*005a*/ 	.short	(.L_19 - .L_18)
.L_18:
        /*005c*/ 	.word	0x00000000
        /*0060*/ 	.short	0x0005
        /*0062*/ 	.short	0x0020
        /*0064*/ 	.byte	0x00, 0xf0, 0x11, 0x00


	//----- nvinfo : EIATTR_KPARAM_INFO
	.align		4
.L_19:
        /*0068*/ 	.byte	0x04, 0x17
        /*006a*/ 	.short	(.L_21 - .L_20)
.L_20:
        /*006c*/ 	.word	0x00000000
        /*0070*/ 	.short	0x0004
        /*0072*/ 	.short	0x001c
        /*0074*/ 	.byte	0x00, 0xf0, 0x11, 0x00


	//----- nvinfo : EIATTR_KPARAM_INFO
	.align		4
.L_21:
        /*0078*/ 	.byte	0x04, 0x17
        /*007a*/ 	.short	(.L_23 - .L_22)
.L_22:
        /*007c*/ 	.word	0x00000000
        /*0080*/ 	.short	0x0003
        /*0082*/ 	.short	0x0018
        /*0084*/ 	.byte	0x00, 0xf0, 0x11, 0x00


	//----- nvinfo : EIATTR_KPARAM_INFO
	.align		4
.L_23:
        /*0088*/ 	.byte	0x04, 0x17
        /*008a*/ 	.short	(.L_25 - .L_24)
.L_24:
        /*008c*/ 	.word	0x00000000
        /*0090*/ 	.short	0x0002
        /*0092*/ 	.short	0x0010
        /*0094*/ 	.byte	0x00, 0xf4, 0x21, 0x00


	//----- nvinfo : EIATTR_KPARAM_INFO
	.align		4
.L_25:
        /*0098*/ 	.byte	0x04, 0x17
        /*009a*/ 	.short	(.L_27 - .L_26)
.L_26:
        /*009c*/ 	.word	0x00000000
        /*00a0*/ 	.short	0x0001
        /*00a2*/ 	.short	0x0008
        /*00a4*/ 	.byte	0x00, 0xf4, 0x21, 0x00


	//----- nvinfo : EIATTR_KPARAM_INFO
	.align		4
.L_27:
        /*00a8*/ 	.byte	0x04, 0x17
        /*00aa*/ 	.short	(.L_29 - .L_28)
.L_28:
        /*00ac*/ 	.word	0x00000000
        /*00b0*/ 	.short	0x0000
        /*00b2*/ 	.short	0x0000
        /*00b4*/ 	.byte	0x00, 0xf4, 0x21, 0x00


	//----- nvinfo : EIATTR_SPARSE_MMA_MASK
	.align		4
.L_29:
        /*00b8*/ 	.byte	0x03, 0x50
        /*00ba*/ 	.short	0x0000


	//----- nvinfo : EIATTR_MAXREG_COUNT
	.align		4
        /*00bc*/ 	.byte	0x03, 0x1b
        /*00be*/ 	.short	0x00ff


	//----- nvinfo : EIATTR_NUM_BARRIERS
	.align		4
        /*00c0*/ 	.byte	0x02, 0x4c
        /*00c2*/ 	.byte	0x01
	.zero		1


	//----- nvinfo : EIATTR_MERCURY_ISA_VERSION
	.align		4
        /*00c4*/ 	.byte	0x03, 0x5f
        /*00c6*/ 	.short	0x0101


	//----- nvinfo : EIATTR_INT_WARP_WIDE_INSTR_OFFSETS
	.align		4
        /*00c8*/ 	.byte	0x04, 0x31
        /*00ca*/ 	.short	(.L_31 - .L_30)


	//   ....[0]....
.L_30:
        /*00cc*/ 	.word	0x00001660


	//   ....[1]....
        /*00d0*/ 	.word	0x00001680


	//   ....[2]....
        /*00d4*/ 	.word	0x00001690


	//   ....[3]....
        /*00d8*/ 	.word	0x000016a0


	//   ....[4]....
        /*00dc*/ 	.word	0x000017b0


	//   ....[5]....
        /*00e0*/ 	.word	0x00001da0


	//   ....[6]....
        /*00e4*/ 	.word	0x00001db0


	//   ....[7]....
        /*00e8*/ 	.word	0x00001e30


	//   ....[8]....
        /*00ec*/ 	.word	0x00001e40


	//   ....[9]....
        /*00f0*/ 	.word	0x00002240


	//   ....[10]....
        /*00f4*/ 	.word	0x00002260


	//----- nvinfo : EIATTR_COOP_GROUP_MASK_REGIDS
	.align		4
.L_31:
        /*00f8*/ 	.byte	0x04, 0x29
        /*00fa*/ 	.short	(.L_33 - .L_32)


	//   ....[0]....
.L_32:
        /*00fc*/ 	.word	0xffffffff


	//   ....[1]....
        /*0100*/ 	.word	0xffffffff


	//   ....[2]....
        /*0104*/ 	.word	0xffffffff


	//----- nvinfo : EIATTR_COOP_GROUP_INSTR_OFFSETS
	.align		4
.L_33:
        /*0108*/ 	.byte	0x04, 0x28
        /*010a*/ 	.short	(.L_35 - .L_34)


	//   ....[0]....
.L_34:
        /*010c*/ 	.word	0x00000150


	//   ....[1]....
        /*0110*/ 	.word	0x00000700


	//   ....[2]....
        /*0114*/ 	.word	0x00000cf0


	//----- nvinfo : EIATTR_MBARRIER_INSTR_OFFSETS
	.align		4
.L_35:
        /*0118*/ 	.byte	0x04, 0x39
        /*011a*/ 	.short	(.L_37 - .L_36)


	//   ....[0]....
.L_36:
        /*011c*/ 	.word	0x00001810
        /*0120*/ 	.word	0x000000ff
        /*0124*/ 	.word	0x00010000
        /*0128*/ 	.short	0x0100
        /*012a*/ 	.byte	0x18
	.zero		1


	//   ....[1]....
        /*012c*/ 	.word	0x00001830
        /*0130*/ 	.word	0x000000ff
        /*0134*/ 	.word	0x00010008
        /*0138*/ 	.short	0x0100
        /*013a*/ 	.byte	0x18
	.zero		1


	//   ....[2]....
        /*013c*/ 	.word	0x00001850
        /*0140*/ 	.word	0x000000ff
        /*0144*/ 	.word	0x00010010
        /*0148*/ 	.short	0x0100
        /*014a*/ 	.byte	0x18
	.zero		1


	//   ....[3]....
        /*014c*/ 	.word	0x00001870
        /*0150*/ 	.word	0x000000ff
        /*0154*/ 	.word	0x00010018
        /*0158*/ 	.short	0x0100
        /*015a*/ 	.byte	0x18
	.zero		1


	//   ....[4]....
        /*015c*/ 	.word	0x00001f00
        /*0160*/ 	.word	0x000000ff
        /*0164*/ 	.word	0x00010000
        /*0168*/ 	.short	0x010a
        /*016a*/ 	.byte	0x16
	.zero		1


	//   ....[5]....
        /*016c*/ 	.word	0x000021c0
        /*0170*/ 	.word	0x000000ff
        /*0174*/ 	.word	0x00010000
        /*0178*/ 	.short	0x0108
        /*017a*/ 	.byte	0x18
	.zero		1


	//   ....[6]....
        /*017c*/ 	.word	0x00002300
        /*0180*/ 	.word	0x000000ff
        /*0184*/ 	.word	0x00010008
        /*0188*/ 	.short	0x0108
        /*018a*/ 	.byte	0x18
	.zero		1


	//   ....[7]....
        /*018c*/ 	.word	0x00002420
        /*0190*/ 	.word	0x000000ff
        /*0194*/ 	.word	0x00010010
        /*0198*/ 	.short	0x0108
        /*019a*/ 	.byte	0x18
	.zero		1


	//   ....[8]....
        /*019c*/ 	.word	0x00002500
        /*01a0*/ 	.word	0x000000ff
        /*01a4*/ 	.word	0x00010018
        /*01a8*/ 	.short	0x0108
        /*01aa*/ 	.byte	0x18
	.zero		1


	//   ....[9]....
        /*01ac*/ 	.word	0x00002860
        /*01b0*/ 	.word	0x000000ff
        /*01b4*/ 	.word	0x00010000
        /*01b8*/ 	.short	0x010a
        /*01ba*/ 	.byte	0x16
	.zero		1


	//----- nvinfo : EIATTR_NUM_MBARRIERS
	.align		4
.L_37:
        /*01bc*/ 	.byte	0x03, 0x38
        /*01be*/ 	.short	0x0004


	//----- nvinfo : EIATTR_EXIT_INSTR_OFFSETS
	.align		4
        /*01c0*/ 	.byte	0x04, 0x1c
        /*01c2*/ 	.short	(.L_39 - .L_38)


	//   ....[0]....
.L_38:
        /*01c4*/ 	.word	0x00002850


	//----- nvinfo : EIATTR_REQNTID
	.align		4
.L_39:
        /*01c8*/ 	.byte	0x04, 0x10
        /*01ca*/ 	.short	(.L_41 - .L_40)
.L_40:
        /*01cc*/ 	.word	0x00000080
        /*01d0*/ 	.word	0x00000001
        /*01d4*/ 	.word	0x00000001


	//----- nvinfo : EIATTR_CRS_STACK_SIZE
	.align		4
.L_41:
        /*01d8*/ 	.byte	0x04, 0x1e
        /*01da*/ 	.short	(.L_43 - .L_42)
.L_42:
        /*01dc*/ 	.word	0x00000000


	//----- nvinfo : EIATTR_CBANK_PARAM_SIZE
	.align		4
.L_43:
        /*01e0*/ 	.byte	0x03, 0x19
        /*01e2*/ 	.short	0x0050


	//----- nvinfo : EIATTR_PARAM_CBANK
	.align		4
        /*01e4*/ 	.byte	0x04, 0x0a
        /*01e6*/ 	.short	(.L_45 - .L_44)
	.align		4
.L_44:
        /*01e8*/ 	.word	index@(.nv.constant0.gluon_wgmma)
        /*01ec*/ 	.short	0x0210
        /*01ee*/ 	.short	0x0050


	//----- nvinfo : EIATTR_SW_WAR
	.align		4
.L_45:
        /*01f0*/ 	.byte	0x04, 0x36
        /*01f2*/ 	.short	(.L_47 - .L_46)
.L_46:
        /*01f4*/ 	.word	0x00000008
.L_47:


//--------------------- .nv.callgraph             --------------------------
	.section	.nv.callgraph,"",@"SHT_CUDA_CALLGRAPH"
	.align	4
	.sectionentsize	8
	.align		4
        /*0000*/ 	.word	0x00000000
	.align		4
        /*0004*/ 	.word	0xffffffff
	.align		4
        /*0008*/ 	.word	0x00000000
	.align		4
        /*000c*/ 	.word	0xfffffffe
	.align		4
        /*0010*/ 	.word	0x00000000
	.align		4
        /*0014*/ 	.word	0xfffffffd
	.align		4
        /*0018*/ 	.word	0x00000000
	.align		4
        /*001c*/ 	.word	0xfffffffc


//--------------------- .text.gluon_wgmma         --------------------------
	.section	.text.gluon_wgmma,"ax",@progbits
	.align	128
        .global         gluon_wgmma
        .type           gluon_wgmma,@function
        .size           gluon_wgmma,(.L_x_52 - gluon_wgmma)
        .other          gluon_wgmma,@"STO_CUDA_ENTRY STV_DEFAULT"
gluon_wgmma:
.text.gluon_wgmma:
[----:B------:R-:W-:Y:S01]  /*0000*/  LDC R1, c[0x0][0x28] ;  /* 0x00000a00ff017b82 */ /* 0x000fe20000000800 */
[----:B------:R-:W1:Y:S07]  /*0010*/  S2R R0, SR_TID.X ;  /* 0x0000000000007919 */ /* 0x000e6e0000002100 */
[----:B------:R-:W2:Y:S01]  /*0020*/  S2UR UR4, SR_CgaCtaId ;  /* 0x00000000000479c3 */ /* 0x000ea20000008800 */
[----:B------:R-:W-:Y:S01]  /*0030*/  UMOV UR24, 0x400 ;  /* 0x0000040000187882 */ /* 0x000fe20000000000 */
[----:B------:R-:W-:Y:S01]  /*0040*/  ULDC UR6, c[0x0][0xc] ;  /* 0x0000030000067ab9 */ /* 0x000fe20000000800 */
[----:B------:R-:W-:Y:S01]  /*0050*/  ULDC.64 UR30, c[0x0][0x250] ;  /* 0x00009400001e7ab9 */ /* 0x000fe20000000a00 */
[----:B------:R-:W-:Y:S04]  /*0060*/  BSSY B0, `(.L_x_0) ;  /* 0x000001f000007945 */ /* 0x000fe80003800000 */
[----:B------:R-:W3:Y:S08]  /*0070*/  LDC R6, c[0x0][0x228] ;  /* 0x00008a00ff067b82 */ /* 0x000ef00000000800 */
[----:B------:R-:W4:Y:S08]  /*0080*/  LDC R13, c[0x0][0x230] ;  /* 0x00008c00ff0d7b82 */ /* 0x000f300000000800 */
[----:B------:R-:W-:Y:S01]  /*0090*/  S2UR UR32, SR_CTAID.Y ;  /* 0x00000000002079c3 */ /* 0x000fe20000002600 */
[----:B--2---:R-:W-:-:S03]  /*00a0*/  ULEA UR24, UR4, UR24, 0x18 ;  /* 0x0000001804187291 */ /* 0x004fc6000f8ec03f */
[----:B------:R-:W-:Y:S01]  /*00b0*/  ULDC UR4, c[0x0][0x10] ;  /* 0x0000040000047ab9 */ /* 0x000fe20000000800 */
[----:B-1----:R-:W-:-:S03]  /*00c0*/  LOP3.LUT R2, R0, 0x7f, RZ, 0xc0, !PT ;  /* 0x0000007f00027812 */ /* 0x002fc600078ec0ff */
[----:B------:R-:W1:Y:S01]  /*00d0*/  S2UR UR5, SR_CTAID.Z ;  /* 0x00000000000579c3 */ /* 0x000e620000002700 */
[----:B---3--:R-:W-:Y:S01]  /*00e0*/  VIADD R6, R6, 0xffffffff ;  /* 0xffffffff06067836 */ /* 0x008fe20000000000 */
[C---:B------:R-:W-:Y:S02]  /*00f0*/  ISETP.GE.U32.AND P0, PT, R2.reuse, 0x20, PT ;  /* 0x000000200200780c */ /* 0x040fe40003f06070 */
[C---:B------:R-:W-:Y:S02]  /*0100*/  ISETP.NE.U32.AND P2, PT, R2.reuse, RZ, PT ;  /* 0x000000ff0200720c */ /* 0x040fe40003f45070 */
[----:B------:R-:W-:Y:S02]  /*0110*/  LEA R12, R2, UR24, 0x2 ;  /* 0x00000018020c7c11 */ /* 0x000fe4000f8e10ff */
[----:B------:R-:W2:Y:S01]  /*0120*/  S2UR UR33, SR_CTAID.X ;  /* 0x00000000002179c3 */ /* 0x000ea20000002500 */
[----:B----4-:R-:W-:-:S06]  /*0130*/  VIADD R9, R13, 0xffffffff ;  /* 0xffffffff0d097836 */ /* 0x010fcc0000000000 */
[----:B------:R3:W-:Y:S01]  /*0140*/  @!P0 STS [R12], RZ ;  /* 0x000000ff0c008388 */ /* 0x0007e20000000800 */
[----:B------:R-:W-:-:S03]  /*0150*/  NOP ;  /* 0x0000000000007918 */ /* 0x000fc60000000000 */
[----:B------:R3:W-:Y:S01]  /*0160*/  @!P2 STS [UR24+0x24], R6 ;  /* 0x00002406ff00a988 */ /* 0x0007e20008000818 */
[----:B-1----:R-:W-:-:S03]  /*0170*/  UIMAD UR4, UR5, UR4, UR32 ;  /* 0x00000004050472a4 */ /* 0x002fc6000f8e0220 */
[----:B------:R3:W-:Y:S01]  /*0180*/  @!P2 STS [UR24+0x20], R9 ;  /* 0x00002009ff00a988 */ /* 0x0007e20008000818 */
[----:B--2---:R-:W-:-:S04]  /*0190*/  UIMAD UR4, UR4, UR6, UR33 ;  /* 0x00000006040472a4 */ /* 0x004fc8000f8e0221 */
[----:B------:R-:W-:-:S03]  /*01a0*/  UIMAD UR5, UR4, 0x180, URZ ;  /* 0x00000180040578a4 */ /* 0x000fc6000f8e023f */
[----:B------:R-:W-:Y:S01]  /*01b0*/  UMOV UR4, URZ ;  /* 0x0000003f00047c82 */ /* 0x000fe20008000000 */
[----:B------:R-:W-:-:S04]  /*01c0*/  UIADD3 UR26, UP0, UR5, UR30, URZ ;  /* 0x0000001e051a7290 */ /* 0x000fc8000ff1e03f */
[----:B------:R-:W-:Y:S01]  /*01d0*/  ULEA.HI.X.SX32 UR27, UR5, UR31, 0x1, UP0 ;  /* 0x0000001f051b7291 */ /* 0x000fe200080f0e3f */
[----:B---3--:R-:W-:Y:S11]  /*01e0*/  @P2 BRA `(.L_x_1) ;  /* 0x0000000000182947 */ /* 0x008ff60003800000 */
[----:B------:R-:W1:Y:S01]  /*01f0*/  LDS R3, [UR24+0x8] ;  /* 0x00000818ff037984 */ /* 0x000e620008000800 */
[----:B------:R-:W2:Y:S01]  /*0200*/  LDC.64 R10, c[0x0][0x210] ;  /* 0x00008400ff0a7b82 */ /* 0x000ea20000000a00 */
[----:B------:R-:W-:Y:S02]  /*0210*/  IMAD.MOV.U32 R4, RZ, RZ, 0x70 ;  /* 0x00000070ff047424 */ /* 0x000fe400078e00ff */
[----:B--2---:R2:W-:Y:S03]  /*0220*/  STS.64 [UR24], R10 ;  /* 0x0000000aff007988 */ /* 0x0045e60008000a18 */
[----:B-1----:R-:W-:-:S05]  /*0230*/  LOP3.LUT R3, R3, 0x10, R4, 0xd8, !PT ;  /* 0x0000001003037812 */ /* 0x002fca00078ed804 */
[----:B------:R2:W-:Y:S02]  /*0240*/  STS [UR24+0x8], R3 ;  /* 0x00000803ff007988 */ /* 0x0005e40008000818 */
.L_x_1:
[----:B------:R-:W-:Y:S05]  /*0250*/  BSYNC B0 ;  /* 0x0000000000007941 */ /* 0x000fea0003800000 */
.L_x_0:
[----:B------:R-:W-:Y:S04]  /*0260*/  BSSY B0, `(.L_x_2) ;  /* 0x000000a000007945 */ /* 0x000fe80003800000 */
[----:B------:R-:W-:Y:S05]  /*0270*/  @P2 BRA `(.L_x_3) ;  /* 0x0000000000202947 */ /* 0x000fea0003800000 */
[----:B--2---:R-:W1:Y:S01]  /*0280*/  LDS R3, [UR24+0x34] ;  /* 0x00003418ff037984 */ /* 0x004e620008000800 */
[----:B------:R-:W-:Y:S02]  /*0290*/  IMAD.MOV.U32 R4, RZ, RZ, 0x1f000000 ;  /* 0x1f000000ff047424 */ /* 0x000fe400078e00ff */
[----:B------:R-:W-:Y:S01]  /*02a0*/  @!P2 IMAD.MOV.U32 R5, RZ, RZ, 0x7f ;  /* 0x0000007fff05a424 */ /* 0x000fe200078e00ff */
[----:B------:R-:W2:Y:S02]  /*02b0*/  @!P2 LDS R8, [UR24+0x38] ;  /* 0x00003818ff08a984 */ /* 0x000ea40008000800 */
[----:B-1----:R-:W-:Y:S02]  /*02c0*/  LOP3.LUT R3, R3, 0xff000000, R4, 0xb8, !PT ;  /* 0xff00000003037812 */ /* 0x002fe400078eb804 */
[----:B--2---:R-:W-:-:S03]  /*02d0*/  @!P2 LOP3.LUT R4, R8, 0xff, R5, 0xb8, !PT ;  /* 0x000000ff0804a812 */ /* 0x004fc600078eb805 */
[----:B------:R1:W-:Y:S04]  /*02e0*/  STS [UR24+0x34], R3 ;  /* 0x00003403ff007988 */ /* 0x0003e80008000818 */
[----:B------:R1:W-:Y:S02]  /*02f0*/  @!P2 STS [UR24+0x38], R4 ;  /* 0x00003804ff00a988 */ /* 0x0003e40008000818 */
.L_x_3:
[----:B------:R-:W-:Y:S05]  /*0300*/  BSYNC B0 ;  /* 0x0000000000007941 */ /* 0x000fea0003800000 */
.L_x_2:
[----:B------:R-:W-:Y:S04]  /*0310*/  BSSY B0, `(.L_x_4) ;  /* 0x000000e000007945 */ /* 0x000fe80003800000 */
[----:B------:R-:W-:Y:S05]  /*0320*/  @P2 BRA `(.L_x_5) ;  /* 0x0000000000302947 */ /* 0x000fea0003800000 */
[----:B-1----:R-:W1:Y:S01]  /*0330*/  LDS R4, [UR24+0x34] ;  /* 0x00003418ff047984 */ /* 0x002e620008000800 */
[----:B--2---:R-:W2:Y:S03]  /*0340*/  LDC.64 R10, c[0x0][0x238] ;  /* 0x00008e00ff0a7b82 */ /* 0x004ea60000000a00 */
[----:B------:R-:W3:Y:S01]  /*0350*/  LDS R3, [UR24+0x1c] ;  /* 0x00001c18ff037984 */ /* 0x000ee20008000800 */
[C---:B--2---:R-:W-:Y:S01]  /*0360*/  SHF.L.U64.HI R8, R10.reuse, 0x1, R11 ;  /* 0x000000010a087819 */ /* 0x044fe2000001020b */
[----:B------:R-:W-:-:S03]  /*0370*/  IMAD.SHL.U32 R5, R10, 0x2, RZ ;  /* 0x000000020a057824 */ /* 0x000fc600078e00ff */
[--C-:B------:R-:W-:Y:S02]  /*0380*/  SHF.R.U32.HI R10, RZ, 0x4, R8.reuse ;  /* 0x00000004ff0a7819 */ /* 0x100fe40000011608 */
[----:B------:R-:W-:-:S05]  /*0390*/  SHF.R.U64 R5, R5, 0x4, R8 ;  /* 0x0000000405057819 */ /* 0x000fca0000001208 */
[----:B------:R4:W-:Y:S01]  /*03a0*/  STS [UR24+0xc], R5 ;  /* 0x00000c05ff007988 */ /* 0x0009e20008000818 */
[----:B-1----:R-:W-:Y:S02]  /*03b0*/  LOP3.LUT R4, R4, 0x7, RZ, 0xb8, !PT ;  /* 0x0000000704047812 */ /* 0x002fe400078eb8ff */
[----:B---3--:R-:W-:-:S03]  /*03c0*/  LOP3.LUT R3, R3, 0xf, R10, 0xb8, !PT ;  /* 0x0000000f03037812 */ /* 0x008fc600078eb80a */
[----:B------:R4:W-:Y:S04]  /*03d0*/  STS [UR24+0x34], R4 ;  /* 0x00003404ff007988 */ /* 0x0009e80008000818 */
[----:B------:R4:W-:Y:S02]  /*03e0*/  STS [UR24+0x1c], R3 ;  /* 0x00001c03ff007988 */ /* 0x0009e40008000818 */
.L_x_5:
[----:B------:R-:W-:Y:S05]  /*03f0*/  BSYNC B0 ;  /* 0x0000000000007941 */ /* 0x000fea0003800000 */
.L_x_4:
[----:B------:R-:W-:Y:S04]  /*0400*/  BSSY B1, `(.L_x_6) ;  /* 0x000001a000017945 */ /* 0x000fe80003800000 */
[----:B------:R-:W-:Y:S04]  /*0410*/  BSSY B0, `(.L_x_7) ;  /* 0x0000015000007945 */ /* 0x000fe80003800000 */
[----:B------:R-:W-:Y:S05]  /*0420*/  @P2 BRA `(.L_x_8) ;  /* 0x0000000000202947 */ /* 0x000fea0003800000 */
[----:B-12-4-:R-:W1:Y:S02]  /*0430*/  LDS R3, [UR24+0x34] ;  /* 0x00003418ff037984 */ /* 0x016e640008000800 */
[----:B-1----:R-:W-:-:S05]  /*0440*/  LOP3.LUT R3, R3, 0x38, RZ, 0xb8, !PT ;  /* 0x0000003803037812 */ /* 0x002fca00078eb8ff */
[----:B------:R1:W-:Y:S01]  /*0450*/  STS [UR24+0x34], R3 ;  /* 0x00003403ff007988 */ /* 0x0003e20008000818 */
[----:B------:R-:W-:Y:S05]  /*0460*/  @P2 BRA `(.L_x_9) ;  /* 0x0000000000202947 */ /* 0x000fea0003800000 */
[----:B-1----:R-:W1:Y:S01]  /*0470*/  LDS R3, [UR24+0x8] ;  /* 0x00000818ff037984 */ /* 0x002e620008000800 */
[----:B------:R-:W-:-:S05]  /*0480*/  IMAD.MOV.U32 R4, RZ, RZ, 0x780 ;  /* 0x00000780ff047424 */ /* 0x000fca00078e00ff */
[----:B-1----:R-:W-:-:S05]  /*0490*/  LOP3.LUT R3, R3, 0x300, R4, 0xd8, !PT ;  /* 0x0000030003037812 */ /* 0x002fca00078ed804 */
[----:B------:R3:W-:Y:S02]  /*04a0*/  STS [UR24+0x8], R3 ;  /* 0x00000803ff007988 */ /* 0x0007e40008000818 */
.L_x_8:
[----:B------:R-:W-:Y:S05]  /*04b0*/  @P2 BRA `(.L_x_10) ;  /* 0x0000000000282947 */ /* 0x000fea0003800000 */
[----:B-1234-:R-:W1:Y:S02]  /*04c0*/  LDS R3, [UR24+0x8] ;  /* 0x00000818ff037984 */ /* 0x01ee640008000800 */
[----:B-1----:R-:W-:-:S05]  /*04d0*/  LOP3.LUT R3, R3, 0x1800, RZ, 0xb8, !PT ;  /* 0x0000180003037812 */ /* 0x002fca00078eb8ff */
[----:B------:R2:W-:Y:S02]  /*04e0*/  STS [UR24+0x8], R3 ;  /* 0x00000803ff007988 */ /* 0x0005e40008000818 */
.L_x_9:
[----:B------:R-:W-:Y:S05]  /*04f0*/  @P2 BREAK B0 ;  /* 0x0000000000002942 */ /* 0x000fea0003800000 */
[----:B------:R-:W-:Y:S05]  /*0500*/  @P2 BRA `(.L_x_11) ;  /* 0x0000000000242947 */ /* 0x000fea0003800000 */
[----:B------:R-:W3:Y:S01]  /*0510*/  LDS R4, [UR24+0x8] ;  /* 0x00000818ff047984 */ /* 0x000ee20008000800 */
[----:B-12---:R-:W-:-:S05]  /*0520*/  IMAD.MOV.U32 R3, RZ, RZ, 0x6000 ;  /* 0x00006000ff037424 */ /* 0x006fca00078e00ff */
[----:B---3--:R-:W-:-:S04]  /*0530*/  LOP3.LUT R3, R4, 0x4000, R3, 0xd8, !PT ;  /* 0x0000400004037812 */ /* 0x008fc800078ed803 */
[----:B------:R-:W-:-:S05]  /*0540*/  LOP3.LUT R3, R3, 0x400000, RZ, 0xb8, !PT ;  /* 0x0040000003037812 */ /* 0x000fca00078eb8ff */
[----:B------:R5:W-:Y:S02]  /*0550*/  STS [UR24+0x8], R3 ;  /* 0x00000803ff007988 */ /* 0x000be40008000818 */
.L_x_10:
[----:B------:R-:W-:Y:S05]  /*0560*/  BSYNC B0 ;  /* 0x0000000000007941 */ /* 0x000fea0003800000 */
.L_x_7:
[----:B-12345:R-:W1:Y:S02]  /*0570*/  @!P2 LDS R3, [UR24+0x8] ;  /* 0x00000818ff03a984 */ /* 0x03ee640008000800 */
[----:B-1----:R-:W-:-:S05]  /*0580*/  @!P2 LOP3.LUT R3, R3, 0x8000, RZ, 0xb8, !PT ;  /* 0x000080000303a812 */ /* 0x002fca00078eb8ff */
[----:B------:R3:W-:Y:S02]  /*0590*/  @!P2 STS [UR24+0x8], R3 ;  /* 0x00000803ff00a988 */ /* 0x0007e40008000818 */
.L_x_11:
[----:B------:R-:W-:Y:S05]  /*05a0*/  BSYNC B1 ;  /* 0x0000000000017941 */ /* 0x000fea0003800000 */
.L_x_6:
[----:B------:R-:W-:Y:S05]  /*05b0*/  WARPSYNC.ALL ;  /* 0x0000000000007948 */ /* 0x000fea0003800000 */
[----:B------:R-:W-:Y:S05]  /*05c0*/  @P0 BRA `(.L_x_12) ;  /* 0x0000000000280947 */ /* 0x000fea0003800000 */
[----:B-123--:R-:W1:Y:S01]  /*05d0*/  S2R R3, SR_LANEID ;  /* 0x0000000000037919 */ /* 0x00ee620000000000 */
[----:B------:R-:W-:Y:S05]  /*05e0*/  WARPSYNC.ALL ;  /* 0x0000000000007948 */ /* 0x000fea0003800000 */
[----:B-1----:R-:W-:-:S05]  /*05f0*/  IMAD.SHL.U32 R3, R3, 0x4, RZ ;  /* 0x0000000403037824 */ /* 0x002fca00078e00ff */
[----:B------:R-:W1:Y:S01]  /*0600*/  LDS R7, [R3+UR24] ;  /* 0x0000001803077984 */ /* 0x000e620008000800 */
[----:B------:R-:W-:-:S05]  /*0610*/  IADD3 R4, P1, R3, UR26, RZ ;  /* 0x0000001a03047c10 */ /* 0x000fca000ff3e0ff */
[----:B------:R-:W-:-:S05]  /*0620*/  IMAD.X R5, RZ, RZ, UR27, P1 ;  /* 0x0000001bff057e24 */ /* 0x000fca00088e06ff */
[----:B-1----:R4:W5:Y:S01]  /*0630*/  ATOMG.E.EXCH.STRONG.GPU PT, RZ, [R4], R7 ;  /* 0x0000000704ff73a8 */ /* 0x00296200041ee100 */
[----:B------:R-:W-:-:S04]  /*0640*/  DEPBAR {5,4,3,2,1,0} ;  /* 0x0000003f0000791a */ /* 0x000fc80000000000 */
[----:B------:R4:W-:Y:S01]  /*0650*/  UTMACCTL.IV [UR26] ;  /* 0x000000001a0079b9 */ /* 0x0009e20008000000 */
[----:B------:R-:W-:Y:S01]  /*0660*/  NOP ;  /* 0x0000000000007918 */ /* 0x000fe20000000000 */
.L_x_12:
[----:B------:R-:W-:Y:S05]  /*0670*/  @P0 BRA `(.L_x_13) ;  /* 0x00000000000c0947 */ /* 0x000fea0003800000 */
[----:B------:R0:W-:Y:S01]  /*0680*/  UTMACMDFLUSH ;  /* 0x00000000000079b7 */ /* 0x0001e20000000000 */
[----:B------:R-:W-:Y:S05]  /*0690*/  @P0 BRA `(.L_x_13) ;  /* 0x0000000000040947 */ /* 0x000fea0003800000 */
[----:B------:R-:W-:-:S04]  /*06a0*/  DEPBAR.LE SB0, 0x0 ;  /* 0x000080000000791a */ /* 0x000fc80000000000 */
.L_x_13:
[----:B------:R-:W-:Y:S05]  /*06b0*/  WARPSYNC.ALL ;  /* 0x0000000000007948 */ /* 0x000fea0003800000 */
[----:B-----5:R-:W-:Y:S06]  /*06c0*/  BAR.SYNC.DEFER_BLOCKING 0x0 ;  /* 0x0000000000007b1d */ /* 0x020fec0000010000 */
[----:B------:R-:W-:Y:S02]  /*06d0*/  BSSY B1, `(.L_x_14) ;  /* 0x000000b000017945 */ /* 0x000fe40003800000 */
[----:B------:R-:W-:Y:S06]  /*06e0*/  BAR.SYNC.DEFER_BLOCKING 0x0 ;  /* 0x0000000000007b1d */ /* 0x000fec0000010000 */
[----:B------:R5:W-:Y:S01]  /*06f0*/  @!P0 STS [R12], RZ ;  /* 0x000000ff0c008388 */ /* 0x000be20000000800 */
[----:B------:R-:W-:Y:S01]  /*0700*/  NOP ;  /* 0x0000000000007918 */ /* 0x000fe20000000000 */
[----:B------:R-:W-:Y:S05]  /*0710*/  @P2 BRA `(.L_x_15) ;  /* 0x0000000000182947 */ /* 0x000fea0003800000 */
[----:B-123--:R-:W1:Y:S01]  /*0720*/  LDS R3, [UR24+0x8] ;  /* 0x00000818ff037984 */ /* 0x00ee620008000800 */
[----:B------:R-:W2:Y:S01]  /*0730*/  LDC.64 R10, c[0x0][0x218] ;  /* 0x00008600ff0a7b82 */ /* 0x000ea20000000a00 */
[----:B----4-:R-:W-:Y:S02]  /*0740*/  IMAD.MOV.U32 R4, RZ, RZ, 0x70 ;  /* 0x00000070ff047424 */ /* 0x010fe400078e00ff */
[----:B--2---:R2:W-:Y:S03]  /*0750*/  STS.64 [UR24], R10 ;  /* 0x0000000aff007988 */ /* 0x0045e60008000a18 */
[----:B-1----:R-:W-:-:S05]  /*0760*/  LOP3.LUT R3, R3, 0x10, R4, 0xd8, !PT ;  /* 0x0000001003037812 */ /* 0x002fca00078ed804 */
[----:B------:R2:W-:Y:S02]  /*0770*/  STS [UR24+0x8], R3 ;  /* 0x00000803ff007988 */ /* 0x0005e40008000818 */
.L_x_15:
[----:B----4-:R-:W-:Y:S05]  /*0780*/  BSYNC B1 ;  /* 0x0000000000017941 */ /* 0x010fea0003800000 */
.L_x_14:
[----:B------:R-:W-:Y:S04]  /*0790*/  BSSY B2, `(.L_x_16) ;  /* 0x000000f000027945 */ /* 0x000fe80003800000 */
[----:B------:R-:W-:Y:S04]  /*07a0*/  BSSY B1, `(.L_x_17) ;  /* 0x000000c000017945 */ /* 0x000fe80003800000 */
[----:B------:R-:W-:Y:S05]  /*07b0*/  @P2 BRA `(.L_x_18) ;  /* 0x0000000000282947 */ /* 0x000fea0003800000 */
[----:B-123--:R-:W1:Y:S01]  /*07c0*/  LDS R3, [UR24+0x34] ;  /* 0x00003418ff037984 */ /* 0x00ee620008000800 */
[----:B------:R-:W-:Y:S01]  /*07d0*/  IMAD.MOV.U32 R4, RZ, RZ, 0x1f000000 ;  /* 0x1f000000ff047424 */ /* 0x000fe200078e00ff */
[----:B------:R-:W-:Y:S05]  /*07e0*/  @P2 BREAK B1 ;  /* 0x0000000000012942 */ /* 0x000fea0003800000 */
[----:B-1----:R-:W-:-:S05]  /*07f0*/  LOP3.LUT R3, R3, 0xff000000, R4, 0xb8, !PT ;  /* 0xff00000003037812 */ /* 0x002fca00078eb804 */
[----:B------:R1:W-:Y:S01]  /*0800*/  STS [UR24+0x34], R3 ;  /* 0x00003403ff007988 */ /* 0x0003e20008000818 */
[----:B------:R-:W-:Y:S05]  /*0810*/  @P2 BRA `(.L_x_19) ;  /* 0x0000000000182947 */ /* 0x000fea0003800000 */
[----:B-1----:R-:W1:Y:S01]  /*0820*/  LDS R3, [UR24+0x38] ;  /* 0x00003818ff037984 */ /* 0x002e620008000800 */
[----:B------:R-:W-:-:S05]  /*0830*/  IMAD.MOV.U32 R4, RZ, RZ, 0x7f ;  /* 0x0000007fff047424 */ /* 0x000fca00078e00ff */
[----:B-1----:R-:W-:-:S05]  /*0840*/  LOP3.LUT R3, R3, 0xff, R4, 0xb8, !PT ;  /* 0x000000ff03037812 */ /* 0x002fca00078eb804 */
[----:B------:R4:W-:Y:S02]  /*0850*/  STS [UR24+0x38], R3 ;  /* 0x00003803ff007988 */ /* 0x0009e40008000818 */
.L_x_18:
[----:B------:R-:W-:Y:S05]  /*0860*/  BSYNC B1 ;  /* 0x0000000000017941 */ /* 0x000fea0003800000 */
.L_x_17:
[----:B------:R1:W-:Y:S02]  /*0870*/  @!P2 STS [UR24+0x20], R9 ;  /* 0x00002009ff00a988 */ /* 0x0003e40008000818 */
.L_x_19:
[----:B------:R-:W-:Y:S05]  /*0880*/  BSYNC B2 ;  /* 0x0000000000027941 */ /* 0x000fea0003800000 */
.L_x_16:
[----:B------:R-:W-:Y:S05]  /*0890*/  WARPSYNC.ALL ;  /* 0x0000000000007948 */ /* 0x000fea0003800000 */
[----:B-1234-:R-:W1:Y:S01]  /*08a0*/  LDC R3, c[0x0][0x22c] ;  /* 0x00008b00ff037b82 */ /* 0x01ee620000000800 */
[----:B------:R-:W-:Y:S01]  /*08b0*/  BSSY B2, `(.L_x_20) ;  /* 0x0000010000027945 */ /* 0x000fe20003800000 */
[----:B-1----:R-:W-:-:S05]  /*08c0*/  VIADD R3, R3, 0xffffffff ;  /* 0xffffffff03037836 */ /* 0x002fca0000000000 */
[----:B------:R1:W-:Y:S01]  /*08d0*/  @!P2 STS [UR24+0x24], R3 ;  /* 0x00002403ff00a988 */ /* 0x0003e20008000818 */
[----:B------:R-:W-:Y:S05]  /*08e0*/  @P2 BRA `(.L_x_21) ;  /* 0x0000000000302947 */ /* 0x000fea0003800000 */
[----:B------:R-:W2:Y:S01]  /*08f0*/  LDS R5, [UR24+0x34] ;  /* 0x00003418ff057984 */ /* 0x000ea20008000800 */
[----:B------:R-:W3:Y:S03]  /*0900*/  LDC.64 R10, c[0x0][0x240] ;  /* 0x00009000ff0a7b82 */ /* 0x000ee60000000a00 */
[----:B------:R-:W4:Y:S01]  /*0910*/  LDS R4, [UR24+0x1c] ;  /* 0x00001c18ff047984 */ /* 0x000f220008000800 */
[C---:B---3--:R-:W-:Y:S01]  /*0920*/  SHF.L.U64.HI R8, R10.reuse, 0x1, R11 ;  /* 0x000000010a087819 */ /* 0x048fe2000001020b */
[----:B------:R-:W-:-:S03]  /*0930*/  IMAD.SHL.U32 R7, R10, 0x2, RZ ;  /* 0x000000020a077824 */ /* 0x000fc600078e00ff */
[--C-:B------:R-:W-:Y:S02]  /*0940*/  SHF.R.U32.HI R9, RZ, 0x4, R8.reuse ;  /* 0x00000004ff097819 */ /* 0x100fe40000011608 */
[----:B------:R-:W-:-:S05]  /*0950*/  SHF.R.U64 R7, R7, 0x4, R8 ;  /* 0x0000000407077819 */ /* 0x000fca0000001208 */
[----:B------:R3:W-:Y:S01]  /*0960*/  STS [UR24+0xc], R7 ;  /* 0x00000c07ff007988 */ /* 0x0007e20008000818 */
[----:B--2---:R-:W-:Y:S02]  /*0970*/  LOP3.LUT R5, R5, 0x7, RZ, 0xb8, !PT ;  /* 0x0000000705057812 */ /* 0x004fe400078eb8ff */
[----:B----4-:R-:W-:-:S03]  /*0980*/  LOP3.LUT R4, R4, 0xf, R9, 0xb8, !PT ;  /* 0x0000000f04047812 */ /* 0x010fc600078eb809 */
[----:B------:R3:W-:Y:S04]  /*0990*/  STS [UR24+0x34], R5 ;  /* 0x00003405ff007988 */ /* 0x0007e80008000818 */
[----:B------:R3:W-:Y:S02]  /*09a0*/  STS [UR24+0x1c], R4 ;  /* 0x00001c04ff007988 */ /* 0x0007e40008000818 */
.L_x_21:
[----:B------:R-:W-:Y:S05]  /*09b0*/  BSYNC B2 ;  /* 0x0000000000027941 */ /* 0x000fea0003800000 */
.L_x_20:
[----:B------:R-:W-:Y:S04]  /*09c0*/  BSSY B3, `(.L_x_22) ;  /* 0x000001a000037945 */ /* 0x000fe80003800000 */
[----:B------:R-:W-:Y:S04]  /*09d0*/  BSSY B2, `(.L_x_23) ;  /* 0x0000015000027945 */ /* 0x000fe80003800000 */
[----:B------:R-:W-:Y:S05]  /*09e0*/  @P2 BRA `(.L_x_24) ;  /* 0x0000000000202947 */ /* 0x000fea0003800000 */
[----:B---3--:R-:W2:Y:S02]  /*09f0*/  LDS R4, [UR24+0x34] ;  /* 0x00003418ff047984 */ /* 0x008ea40008000800 */
[----:B--2---:R-:W-:-:S05]  /*0a00*/  LOP3.LUT R4, R4, 0x38, RZ, 0xb8, !PT ;  /* 0x0000003804047812 */ /* 0x004fca00078eb8ff */
[----:B------:R2:W-:Y:S01]  /*0a10*/  STS [UR24+0x34], R4 ;  /* 0x00003404ff007988 */ /* 0x0005e20008000818 */
[----:B------:R-:W-:Y:S05]  /*0a20*/  @P2 BRA `(.L_x_25) ;  /* 0x0000000000202947 */ /* 0x000fea0003800000 */
[----:B--2---:R-:W2:Y:S01]  /*0a30*/  LDS R4, [UR24+0x8] ;  /* 0x00000818ff047984 */ /* 0x004ea20008000800 */
[----:B------:R-:W-:-:S05]  /*0a40*/  IMAD.MOV.U32 R5, RZ, RZ, 0x780 ;  /* 0x00000780ff057424 */ /* 0x000fca00078e00ff */
[----:B--2---:R-:W-:-:S05]  /*0a50*/  LOP3.LUT R4, R4, 0x300, R5, 0xd8, !PT ;  /* 0x0000030004047812 */ /* 0x004fca00078ed805 */
[----:B------:R2:W-:Y:S02]  /*0a60*/  STS [UR24+0x8], R4 ;  /* 0x00000804ff007988 */ /* 0x0005e40008000818 */
.L_x_24:
[----:B------:R-:W-:Y:S05]  /*0a70*/  @P2 BRA `(.L_x_26) ;  /* 0x0000000000282947 */ /* 0x000fea0003800000 */
[----:B--23--:R-:W2:Y:S02]  /*0a80*/  LDS R4, [UR24+0x8] ;  /* 0x00000818ff047984 */ /* 0x00cea40008000800 */
[----:B--2---:R-:W-:-:S05]  /*0a90*/  LOP3.LUT R4, R4, 0x1800, RZ, 0xb8, !PT ;  /* 0x0000180004047812 */ /* 0x004fca00078eb8ff */
[----:B------:R3:W-:Y:S02]  /*0aa0*/  STS [UR24+0x8], R4 ;  /* 0x00000804ff007988 */ /* 0x0007e40008000818 */
.L_x_25:
[----:B------:R-:W-:Y:S05]  /*0ab0*/  @P2 BREAK B2 ;  /* 0x0000000000022942 */ /* 0x000fea0003800000 */
[----:B------:R-:W-:Y:S05]  /*0ac0*/  @P2 BRA `(.L_x_27) ;  /* 0x0000000000242947 */ /* 0x000fea0003800000 */
[----:B--23--:R-:W2:Y:S01]  /*0ad0*/  LDS R4, [UR24+0x8] ;  /* 0x00000818ff047984 */ /* 0x00cea20008000800 */
[----:B------:R-:W-:-:S05]  /*0ae0*/  IMAD.MOV.U32 R5, RZ, RZ, 0x6000 ;  /* 0x00006000ff057424 */ /* 0x000fca00078e00ff */
[----:B--2---:R-:W-:-:S04]  /*0af0*/  LOP3.LUT R4, R4, 0x4000, R5, 0xd8, !PT ;  /* 0x0000400004047812 */ /* 0x004fc800078ed805 */
[----:B------:R-:W-:-:S05]  /*0b00*/  LOP3.LUT R4, R4, 0x400000, RZ, 0xb8, !PT ;  /* 0x0040000004047812 */ /* 0x000fca00078eb8ff */
[----:B------:R4:W-:Y:S02]  /*0b10*/  STS [UR24+0x8], R4 ;  /* 0x00000804ff007988 */ /* 0x0009e40008000818 */
.L_x_26:
[----:B------:R-:W-:Y:S05]  /*0b20*/  BSYNC B2 ;  /* 0x0000000000027941 */ /* 0x000fea0003800000 */
.L_x_23:
[----:B--234-:R-:W2:Y:S02]  /*0b30*/  @!P2 LDS R4, [UR24+0x8] ;  /* 0x00000818ff04a984 */ /* 0x01cea40008000800 */
[----:B--2---:R-:W-:-:S05]  /*0b40*/  @!P2 LOP3.LUT R4, R4, 0x8000, RZ, 0xb8, !PT ;  /* 0x000080000404a812 */ /* 0x004fca00078eb8ff */
[----:B------:R4:W-:Y:S02]  /*0b50*/  @!P2 STS [UR24+0x8], R4 ;  /* 0x00000804ff00a988 */ /* 0x0009e40008000818 */
.L_x_27:
[----:B------:R-:W-:Y:S05]  /*0b60*/  BSYNC B3 ;  /* 0x0000000000037941 */ /* 0x000fea0003800000 */
.L_x_22:
[----:B------:R-:W-:Y:S05]  /*0b70*/  WARPSYNC.ALL ;  /* 0x0000000000007948 */ /* 0x000fea0003800000 */
[----:B------:R-:W-:-:S04]  /*0b80*/  UIADD3 UR29, UR5, 0x80, URZ ;  /* 0x00000080051d7890 */ /* 0x000fc8000fffe03f */
[----:B------:R-:W-:-:S04]  /*0b90*/  UIADD3 UR28, UP0, UR29, UR30, URZ ;  /* 0x0000001e1d1c7290 */ /* 0x000fc8000ff1e03f */
[----:B------:R-:W-:Y:S01]  /*0ba0*/  ULEA.HI.X.SX32 UR29, UR29, UR31, 0x1, UP0 ;  /* 0x0000001f1d1d7291 */ /* 0x000fe200080f0e3f */
[----:B------:R-:W-:Y:S11]  /*0bb0*/  @P0 BRA `(.L_x_28) ;  /* 0x0000000000280947 */ /* 0x000ff60003800000 */
[----:B--234-:R-:W2:Y:S01]  /*0bc0*/  S2R R4, SR_LANEID ;  /* 0x0000000000047919 */ /* 0x01cea20000000000 */
[----:B------:R-:W-:Y:S05]  /*0bd0*/  WARPSYNC.ALL ;  /* 0x0000000000007948 */ /* 0x000fea0003800000 */
[----:B--2---:R-:W-:-:S05]  /*0be0*/  IMAD.SHL.U32 R8, R4, 0x4, RZ ;  /* 0x0000000404087824 */ /* 0x004fca00078e00ff */
[----:B------:R-:W2:Y:S01]  /*0bf0*/  LDS R7, [R8+UR24] ;  /* 0x0000001808077984 */ /* 0x000ea20008000800 */
[----:B------:R-:W-:-:S05]  /*0c00*/  IADD3 R4, P1, R8, UR28, RZ ;  /* 0x0000001c08047c10 */ /* 0x000fca000ff3e0ff */
[----:B------:R-:W-:-:S05]  /*0c10*/  IMAD.X R5, RZ, RZ, UR29, P1 ;  /* 0x0000001dff057e24 */ /* 0x000fca00088e06ff */
[----:B--2---:R2:W3:Y:S01]  /*0c20*/  ATOMG.E.EXCH.STRONG.GPU PT, RZ, [R4], R7 ;  /* 0x0000000704ff73a8 */ /* 0x0044e200041ee100 */
[----:B------:R-:W-:-:S04]  /*0c30*/  DEPBAR {5,4,3,2,1,0} ;  /* 0x0000003f0000791a */ /* 0x000fc80000000000 */
[----:B------:R2:W-:Y:S01]  /*0c40*/  UTMACCTL.IV [UR28] ;  /* 0x000000001c0079b9 */ /* 0x0005e20008000000 */
[----:B------:R-:W-:Y:S01]  /*0c50*/  NOP ;  /* 0x0000000000007918 */ /* 0x000fe20000000000 */
.L_x_28:
[----:B------:R-:W-:Y:S05]  /*0c60*/  @P0 BRA `(.L_x_29) ;  /* 0x00000000000c0947 */ /* 0x000fea0003800000 */
[----:B------:R0:W-:Y:S01]  /*0c70*/  UTMACMDFLUSH ;  /* 0x00000000000079b7 */ /* 0x0001e20000000000 */
[----:B------:R-:W-:Y:S05]  /*0c80*/  @P0 BRA `(.L_x_29) ;  /* 0x0000000000040947 */ /* 0x000fea0003800000 */
[----:B------:R-:W-:-:S04]  /*0c90*/  DEPBAR.LE SB0, 0x0 ;  /* 0x000080000000791a */ /* 0x000fc80000000000 */
.L_x_29:
[----:B------:R-:W-:Y:S05]  /*0ca0*/  WARPSYNC.ALL ;  /* 0x0000000000007948 */ /* 0x000fea0003800000 */
[----:B---3--:R-:W-:Y:S06]  /*0cb0*/  BAR.SYNC.DEFER_BLOCKING 0x0 ;  /* 0x0000000000007b1d */ /* 0x008fec0000010000 */
[----:B------:R-:W-:Y:S02]  /*0cc0*/  BSSY B3, `(.L_x_30) ;  /* 0x000000b000037945 */ /* 0x000fe40003800000 */
[----:B------:R-:W-:Y:S06]  /*0cd0*/  BAR.SYNC.DEFER_BLOCKING 0x0 ;  /* 0x0000000000007b1d */ /* 0x000fec0000010000 */
[----:B------:R3:W-:Y:S01]  /*0ce0*/  @!P0 STS [R12], RZ ;  /* 0x000000ff0c008388 */ /* 0x0007e20000000800 */
[----:B------:R-:W-:Y:S01]  /*0cf0*/  NOP ;  /* 0x0000000000007918 */ /* 0x000fe20000000000 */
[----:B------:R-:W-:Y:S05]  /*0d00*/  @P2 BRA `(.L_x_31) ;  /* 0x0000000000182947 */ /* 0x000fea0003800000 */
[----:B--2-4-:R-:W2:Y:S01]  /*0d10*/  LDS R4, [UR24+0x8] ;  /* 0x00000818ff047984 */ /* 0x014ea20008000800 */
[----:B------:R-:W4:Y:S01]  /*0d20*/  LDC.64 R8, c[0x0][0x220] ;  /* 0x00008800ff087b82 */ /* 0x000f220000000a00 */
[----:B------:R-:W-:Y:S02]  /*0d30*/  IMAD.MOV.U32 R5, RZ, RZ, 0x70 ;  /* 0x00000070ff057424 */ /* 0x000fe400078e00ff */
[----:B----4-:R4:W-:Y:S03]  /*0d40*/  STS.64 [UR24], R8 ;  /* 0x00000008ff007988 */ /* 0x0109e60008000a18 */
[----:B--2---:R-:W-:-:S05]  /*0d50*/  LOP3.LUT R4, R4, 0x10, R5, 0xd8, !PT ;  /* 0x0000001004047812 */ /* 0x004fca00078ed805 */
[----:B------:R4:W-:Y:S02]  /*0d60*/  STS [UR24+0x8], R4 ;  /* 0x00000804ff007988 */ /* 0x0009e40008000818 */
.L_x_31:
[----:B--2---:R-:W-:Y:S05]  /*0d70*/  BSYNC B3 ;  /* 0x0000000000037941 */ /* 0x004fea0003800000 */
.L_x_30:
[----:B------:R-:W-:Y:S04]  /*0d80*/  BSSY B4, `(.L_x_32) ;  /* 0x0000011000047945 */ /* 0x000fe80003800000 */
[----:B------:R-:W-:Y:S04]  /*0d90*/  BSSY B3, `(.L_x_33) ;  /* 0x000000e000037945 */ /* 0x000fe80003800000 */
[----:B------:R-:W-:Y:S05]  /*0da0*/  @P2 BRA `(.L_x_34) ;  /* 0x0000000000242947 */ /* 0x000fea0003800000 */
[----:B----4-:R-:W2:Y:S01]  /*0db0*/  LDS R4, [UR24+0x34] ;  /* 0x00003418ff047984 */ /* 0x010ea20008000800 */
[----:B------:R-:W-:-:S05]  /*0dc0*/  IMAD.MOV.U32 R5, RZ, RZ, 0x3f000000 ;  /* 0x3f000000ff057424 */ /* 0x000fca00078e00ff */
[----:B--2---:R-:W-:-:S05]  /*0dd0*/  LOP3.LUT R4, R4, 0xff000000, R5, 0xb8, !PT ;  /* 0xff00000004047812 */ /* 0x004fca00078eb805 */
[----:B------:R2:W-:Y:S01]  /*0de0*/  STS [UR24+0x34], R4 ;  /* 0x00003404ff007988 */ /* 0x0005e20008000818 */
[----:B------:R-:W-:Y:S05]  /*0df0*/  @P2 BRA `(.L_x_35) ;  /* 0x00000000001c2947 */ /* 0x000fea0003800000 */
[----:B--2---:R-:W2:Y:S01]  /*0e00*/  LDS R4, [UR24+0x38] ;  /* 0x00003818ff047984 */ /* 0x004ea20008000800 */
[----:B------:R-:W-:-:S05]  /*0e10*/  IMAD.MOV.U32 R5, RZ, RZ, 0x7f ;  /* 0x0000007fff057424 */ /* 0x000fca00078e00ff */
[----:B--2---:R-:W-:-:S05]  /*0e20*/  LOP3.LUT R4, R4, 0xff, R5, 0xb8, !PT ;  /* 0x000000ff04047812 */ /* 0x004fca00078eb805 */
[----:B------:R2:W-:Y:S02]  /*0e30*/  STS [UR24+0x38], R4 ;  /* 0x00003804ff007988 */ /* 0x0005e40008000818 */
.L_x_34:
[----:B------:R-:W-:Y:S05]  /*0e40*/  @P2 BREAK B3 ;  /* 0x0000000000032942 */ /* 0x000fea0003800000 */
[----:B------:R-:W-:Y:S05]  /*0e50*/  @P2 BRA `(.L_x_36) ;  /* 0x00000000000c2947 */ /* 0x000fea0003800000 */
[----:B------:R1:W-:Y:S02]  /*0e60*/  STS [UR24+0x20], R3 ;  /* 0x00002003ff007988 */ /* 0x0003e40008000818 */
.L_x_35:
[----:B------:R-:W-:Y:S05]  /*0e70*/  BSYNC B3 ;  /* 0x0000000000037941 */ /* 0x000fea0003800000 */
.L_x_33:
[----:B------:R1:W-:Y:S02]  /*0e80*/  @!P2 STS [UR24+0x24], R6 ;  /* 0x00002406ff00a988 */ /* 0x0003e40008000818 */
.L_x_36:
[----:B------:R-:W-:Y:S05]  /*0e90*/  BSYNC B4 ;  /* 0x0000000000047941 */ /* 0x000fea0003800000 */
.L_x_32:
[----:B------:R-:W-:Y:S05]  /*0ea0*/  WARPSYNC.ALL ;  /* 0x0000000000007948 */ /* 0x000fea0003800000 */
[----:B------:R-:W-:Y:S04]  /*0eb0*/  BSSY B4, `(.L_x_37) ;  /* 0x000000e000047945 */ /* 0x000fe80003800000 */
[----:B------:R-:W-:Y:S05]  /*0ec0*/  @P2 BRA `(.L_x_38) ;  /* 0x0000000000302947 */ /* 0x000fea0003800000 */
[----:B--2-4-:R-:W2:Y:S01]  /*0ed0*/  LDS R4, [UR24+0x34] ;  /* 0x00003418ff047984 */ /* 0x014ea20008000800 */
[----:B------:R-:W4:Y:S03]  /*0ee0*/  LDC.64 R8, c[0x0][0x248] ;  /* 0x00009200ff087b82 */ /* 0x000f260000000a00 */
[----:B-1----:R-:W1:Y:S01]  /*0ef0*/  LDS R3, [UR24+0x1c] ;  /* 0x00001c18ff037984 */ /* 0x002e620008000800 */
[C---:B----4-:R-:W-:Y:S01]  /*0f00*/  SHF.L.U64.HI R6, R8.reuse, 0x1, R9 ;  /* 0x0000000108067819 */ /* 0x050fe20000010209 */
[----:B------:R-:W-:-:S03]  /*0f10*/  IMAD.SHL.U32 R5, R8, 0x2, RZ ;  /* 0x0000000208057824 */ /* 0x000fc600078e00ff */
[--C-:B------:R-:W-:Y:S02]  /*0f20*/  SHF.R.U32.HI R8, RZ, 0x4, R6.reuse ;  /* 0x00000004ff087819 */ /* 0x100fe40000011606 */
[----:B------:R-:W-:-:S05]  /*0f30*/  SHF.R.U64 R5, R5, 0x4, R6 ;  /* 0x0000000405057819 */ /* 0x000fca0000001206 */
[----:B------:R4:W-:Y:S01]  /*0f40*/  STS [UR24+0xc], R5 ;  /* 0x00000c05ff007988 */ /* 0x0009e20008000818 */
[----:B--2---:R-:W-:Y:S02]  /*0f50*/  LOP3.LUT R4, R4, 0x7, RZ, 0xb8, !PT ;  /* 0x0000000704047812 */ /* 0x004fe400078eb8ff */
[----:B-1----:R-:W-:-:S03]  /*0f60*/  LOP3.LUT R3, R3, 0xf, R8, 0xb8, !PT ;  /* 0x0000000f03037812 */ /* 0x002fc600078eb808 */
[----:B------:R4:W-:Y:S04]  /*0f70*/  STS [UR24+0x34], R4 ;  /* 0x00003404ff007988 */ /* 0x0009e80008000818 */
[----:B------:R4:W-:Y:S02]  /*0f80*/  STS [UR24+0x1c], R3 ;  /* 0x00001c03ff007988 */ /* 0x0009e40008000818 */
.L_x_38:
[----:B------:R-:W-:Y:S05]  /*0f90*/  BSYNC B4 ;  /* 0x0000000000047941 */ /* 0x000fea0003800000 */
.L_x_37:
[----:B------:R-:W-:Y:S04]  /*0fa0*/  BSSY B4, `(.L_x_39) ;  /* 0x000001a000047945 */ /* 0x000fe80003800000 */
[----:B------:R-:W-:Y:S04]  /*0fb0*/  BSSY B5, `(.L_x_40) ;  /* 0x0000015000057945 */ /* 0x000fe80003800000 */
[----:B------:R-:W-:Y:S05]  /*0fc0*/  @P2 BRA `(.L_x_41) ;  /* 0x0000000000202947 */ /* 0x000fea0003800000 */
[----:B-1--4-:R-:W1:Y:S02]  /*0fd0*/  LDS R3, [UR24+0x34] ;  /* 0x00003418ff037984 */ /* 0x012e640008000800 */
[----:B-1----:R-:W-:-:S05]  /*0fe0*/  LOP3.LUT R3, R3, 0x38, RZ, 0xb8, !PT ;  /* 0x0000003803037812 */ /* 0x002fca00078eb8ff */
[----:B------:R1:W-:Y:S01]  /*0ff0*/  STS [UR24+0x34], R3 ;  /* 0x00003403ff007988 */ /* 0x0003e20008000818 */
[----:B------:R-:W-:Y:S05]  /*1000*/  @P2 BRA `(.L_x_42) ;  /* 0x0000000000202947 */ /* 0x000fea0003800000 */
[----:B-1----:R-:W1:Y:S01]  /*1010*/  LDS R3, [UR24+0x8] ;  /* 0x00000818ff037984 */ /* 0x002e620008000800 */
[----:B--2---:R-:W-:-:S05]  /*1020*/  IMAD.MOV.U32 R4, RZ, RZ, 0x780 ;  /* 0x00000780ff047424 */ /* 0x004fca00078e00ff */
[----:B-1----:R-:W-:-:S05]  /*1030*/  LOP3.LUT R3, R3, 0x300, R4, 0xd8, !PT ;  /* 0x0000030003037812 */ /* 0x002fca00078ed804 */
[----:B------:R1:W-:Y:S02]  /*1040*/  STS [UR24+0x8], R3 ;  /* 0x00000803ff007988 */ /* 0x0003e40008000818 */
.L_x_41:
[----:B------:R-:W-:Y:S05]  /*1050*/  @P2 BRA `(.L_x_43) ;  /* 0x0000000000282947 */ /* 0x000fea0003800000 */
[----:B-1--4-:R-:W1:Y:S02]  /*1060*/  LDS R3, [UR24+0x8] ;  /* 0x00000818ff037984 */ /* 0x012e640008000800 */
[----:B-1----:R-:W-:-:S05]  /*1070*/  LOP3.LUT R3, R3, 0x1800, RZ, 0xb8, !PT ;  /* 0x0000180003037812 */ /* 0x002fca00078eb8ff */
[----:B------:R4:W-:Y:S02]  /*1080*/  STS [UR24+0x8], R3 ;  /* 0x00000803ff007988 */ /* 0x0009e40008000818 */
.L_x_42:
[----:B------:R-:W-:Y:S05]  /*1090*/  @P2 BREAK B5 ;  /* 0x0000000000052942 */ /* 0x000fea0003800000 */
[----:B------:R-:W-:Y:S05]  /*10a0*/  @P2 BRA `(.L_x_44) ;  /* 0x0000000000242947 */ /* 0x000fea0003800000 */
[----:B-1--4-:R-:W1:Y:S01]  /*10b0*/  LDS R3, [UR24+0x8] ;  /* 0x00000818ff037984 */ /* 0x012e620008000800 */
[----:B--2---:R-:W-:-:S05]  /*10c0*/  IMAD.MOV.U32 R4, RZ, RZ, 0x6000 ;  /* 0x00006000ff047424 */ /* 0x004fca00078e00ff */
[----:B-1----:R-:W-:-:S04]  /*10d0*/  LOP3.LUT R3, R3, 0x6000, R4, 0xd8, !PT ;  /* 0x0000600003037812 */ /* 0x002fc800078ed804 */
[----:B------:R-:W-:-:S05]  /*10e0*/  LOP3.LUT R3, R3, 0x400000, RZ, 0xb8, !PT ;  /* 0x0040000003037812 */ /* 0x000fca00078eb8ff */
[----:B------:R1:W-:Y:S02]  /*10f0*/  STS [UR24+0x8], R3 ;  /* 0x00000803ff007988 */ /* 0x0003e40008000818 */
.L_x_43:
[----:B------:R-:W-:Y:S05]  /*1100*/  BSYNC B5 ;  /* 0x0000000000057941 */ /* 0x000fea0003800000 */
.L_x_40:
[----:B-1--4-:R-:W1:Y:S02]  /*1110*/  @!P2 LDS R3, [UR24+0x8] ;  /* 0x00000818ff03a984 */ /* 0x012e640008000800 */
[----:B-1----:R-:W-:-:S05]  /*1120*/  @!P2 LOP3.LUT R3, R3, 0x8000, RZ, 0xb8, !PT ;  /* 0x000080000303a812 */ /* 0x002fca00078eb8ff */
[----:B------:R1:W-:Y:S02]  /*1130*/  @!P2 STS [UR24+0x8], R3 ;  /* 0x00000803ff00a988 */ /* 0x0003e40008000818 */
.L_x_44:
[----:B------:R-:W-:Y:S05]  /*1140*/  BSYNC B4 ;  /* 0x0000000000047941 */ /* 0x000fea0003800000 */
.L_x_39:
[----:B------:R-:W-:Y:S05]  /*1150*/  WARPSYNC.ALL ;  /* 0x0000000000007948 */ /* 0x000fea0003800000 */
[----:B------:R-:W-:Y:S01]  /*1160*/  UIADD3 UR5, UR5, 0x100, URZ ;  /* 0x0000010005057890 */ /* 0x000fe2000fffe03f */
[----:B------:R-:W-:Y:S02]  /*1170*/  ISETP.GE.AND P1, PT, R13, 0x1, PT ;  /* 0x000000010d00780c */ /* 0x000fe40003f26270 */
[----:B------:R-:W-:Y:S02]  /*1180*/  CS2R R88, SRZ ;  /* 0x0000000000587805 */ /* 0x000fe4000001ff00 */
[----:B------:R-:W-:Y:S01]  /*1190*/  CS2R R90, SRZ ;  /* 0x00000000005a7805 */ /* 0x000fe2000001ff00 */
[----:B------:R-:W-:Y:S01]  /*11a0*/  UIADD3 UR30, UP0, UR5, UR30, URZ ;  /* 0x0000001e051e7290 */ /* 0x000fe2000ff1e03f */
[----:B------:R-:W-:-:S02]  /*11b0*/  CS2R R92, SRZ ;  /* 0x00000000005c7805 */ /* 0x000fc4000001ff00 */
[----:B------:R-:W-:Y:S02]  /*11c0*/  CS2R R94, SRZ ;  /* 0x00000000005e7805 */ /* 0x000fe4000001ff00 */
[----:B------:R-:W-:Y:S01]  /*11d0*/  CS2R R96, SRZ ;  /* 0x0000000000607805 */ /* 0x000fe2000001ff00 */
[----:B------:R-:W-:Y:S01]  /*11e0*/  ULEA.HI.X.SX32 UR31, UR5, UR31, 0x1, UP0 ;  /* 0x0000001f051f7291 */ /* 0x000fe200080f0e3f */
[----:B------:R-:W-:Y:S02]  /*11f0*/  CS2R R98, SRZ ;  /* 0x0000000000627805 */ /* 0x000fe4000001ff00 */
[----:B------:R-:W-:Y:S02]  /*1200*/  CS2R R100, SRZ ;  /* 0x0000000000647805 */ /* 0x000fe4000001ff00 */
[----:B------:R-:W-:Y:S02]  /*1210*/  CS2R R102, SRZ ;  /* 0x0000000000667805 */ /* 0x000fe4000001ff00 */
[----:B------:R-:W-:-:S02]  /*1220*/  CS2R R104, SRZ ;  /* 0x0000000000687805 */ /* 0x000fc4000001ff00 */
[----:B------:R-:W-:Y:S02]  /*1230*/  CS2R R106, SRZ ;  /* 0x00000000006a7805 */ /* 0x000fe4000001ff00 */
[----:B------:R-:W-:Y:S02]  /*1240*/  CS2R R108, SRZ ;  /* 0x00000000006c7805 */ /* 0x000fe4000001ff00 */
        /* <DEDUP_REMOVED lines=41> */
[----:B------:R-:W-:Y:S01]  /*14e0*/  CS2R R64, SRZ ;  /* 0x0000000000407805 */ /* 0x000fe2000001ff00 */
[----:B------:R-:W-:Y:S01]  /*14f0*/  IMAD.MOV.U32 R66, RZ, RZ, RZ ;  /* 0x000000ffff427224 */ /* 0x000fe200078e00ff */
[----:B------:R-:W-:Y:S06]  /*1500*/  @P0 BRA `(.L_x_45) ;  /* 0x0000000000280947 */ /* 0x000fec0003800000 */
[----:B-1--4-:R-:W1:Y:S01]  /*1510*/  S2R R3, SR_LANEID ;  /* 0x0000000000037919 */ /* 0x012e620000000000 */
[----:B------:R-:W-:Y:S05]  /*1520*/  WARPSYNC.ALL ;  /* 0x0000000000007948 */ /* 0x000fea0003800000 */
[----:B-1----:R-:W-:-:S05]  /*1530*/  IMAD.SHL.U32 R6, R3, 0x4, RZ ;  /* 0x0000000403067824 */ /* 0x002fca00078e00ff */
[----:B------:R-:W1:Y:S01]  /*1540*/  LDS R3, [R6+UR24] ;  /* 0x0000001806037984 */ /* 0x000e620008000800 */
[----:B--2---:R-:W-:-:S05]  /*1550*/  IADD3 R4, P3, R6, UR30, RZ ;  /* 0x0000001e06047c10 */ /* 0x004fca000ff7e0ff */
[----:B------:R-:W-:-:S05]  /*1560*/  IMAD.X R5, RZ, RZ, UR31, P3 ;  /* 0x0000001fff057e24 */ /* 0x000fca00098e06ff */
[----:B-1----:R1:W2:Y:S01]  /*1570*/  ATOMG.E.EXCH.STRONG.GPU PT, RZ, [R4], R3 ;  /* 0x0000000304ff73a8 */ /* 0x0022a200041ee100 */
[----:B------:R-:W-:-:S04]  /*1580*/  DEPBAR {5,4,3,2,1,0} ;  /* 0x0000003f0000791a */ /* 0x000fc80000000000 */
[----:B------:R1:W-:Y:S01]  /*1590*/  UTMACCTL.IV [UR30] ;  /* 0x000000001e0079b9 */ /* 0x0003e20008000000 */
[----:B------:R-:W-:Y:S01]  /*15a0*/  NOP ;  /* 0x0000000000007918 */ /* 0x000fe20000000000 */
.L_x_45:
[----:B------:R-:W-:Y:S05]  /*15b0*/  @P0 BRA `(.L_x_46) ;  /* 0x00000000000c0947 */ /* 0x000fea0003800000 */
[----:B------:R0:W-:Y:S01]  /*15c0*/  UTMACMDFLUSH ;  /* 0x00000000000079b7 */ /* 0x0001e20000000000 */
[----:B------:R-:W-:Y:S05]  /*15d0*/  @P0 BRA `(.L_x_46) ;  /* 0x0000000000040947 */ /* 0x000fea0003800000 */
[----:B------:R-:W-:-:S04]  /*15e0*/  DEPBAR.LE SB0, 0x0 ;  /* 0x000080000000791a */ /* 0x000fc80000000000 */
.L_x_46:
[----:B------:R-:W-:Y:S05]  /*15f0*/  WARPSYNC.ALL ;  /* 0x0000000000007948 */ /* 0x000fea0003800000 */
[----:B--2---:R-:W-:Y:S01]  /*1600*/  BAR.SYNC.DEFER_BLOCKING 0x0 ;  /* 0x0000000000007b1d */ /* 0x004fe20000010000 */
[----:B------:R-:W-:Y:S01]  /*1610*/  USHF.L.U32 UR19, UR32, 0x7, URZ ;  /* 0x0000000720137899 */ /* 0x000fe2000800063f */
[----:B------:R-:W-:Y:S01]  /*1620*/  IMAD.MOV.U32 R67, RZ, RZ, RZ ;  /* 0x000000ffff437224 */ /* 0x000fe200078e00ff */
[----:B------:R-:W-:Y:S01]  /*1630*/  USHF.L.U32 UR15, UR33, 0x7, URZ ;  /* 0x00000007210f7899 */ /* 0x000fe2000800063f */
[----:B------:R-:W-:Y:S02]  /*1640*/  CS2R R68, SRZ ;  /* 0x0000000000447805 */ /* 0x000fe4000001ff00 */
[----:B------:R-:W-:Y:S01]  /*1650*/  CS2R R70, SRZ ;  /* 0x0000000000467805 */ /* 0x000fe2000001ff00 */
[----:B------:R-:W-:Y:S01]  /*1660*/  VOTEU.ALL UP0, P2 ;  /* 0x00000000003f7886 */ /* 0x000fe20001000000 */
[----:B------:R-:W-:Y:S01]  /*1670*/  UMOV UR6, 0x1 ;  /* 0x0000000100067882 */ /* 0x000fe20000000000 */
[----:B------:R-:W-:Y:S01]  /*1680*/  VOTEU.ALL UP1, P2 ;  /* 0x00000000003f7886 */ /* 0x000fe20001020000 */
[----:B------:R-:W-:Y:S01]  /*1690*/  VOTEU.ALL UP2, P2 ;  /* 0x00000000003f7886 */ /* 0x000fe20001040000 */
[----:B------:R-:W-:Y:S01]  /*16a0*/  VOTEU.ALL UP3, P2 ;  /* 0x00000000003f7886 */ /* 0x000fe20001060000 */
[----:B------:R-:W-:-:S04]  /*16b0*/  @!UP0 UIADD3 UR8, -UR6, 0x100000, URZ ;  /* 0x0010000006088890 */ /* 0x000fc8000fffe13f */
[----:B------:R-:W-:Y:S02]  /*16c0*/  @!UP0 USHF.L.U32 UR9, UR8, 0xb, URZ ;  /* 0x0000000b08098899 */ /* 0x000fe4000800063f */
[----:B------:R-:W-:Y:S01]  /*16d0*/  @!UP0 USHF.L.U32 UR8, UR8, 0x1, URZ ;  /* 0x0000000108088899 */ /* 0x000fe2000800063f */
[----:B------:R-:W-:Y:S01]  /*16e0*/  CS2R R72, SRZ ;  /* 0x0000000000487805 */ /* 0x000fe2000001ff00 */
        /* <DEDUP_REMOVED lines=12> */
[----:B------:R-:W-:Y:S01]  /*17b0*/  VOTEU.ALL UP0, P2 ;  /* 0x00000000003f7886 */ /* 0x000fe20001000000 */
[----:B------:R-:W-:Y:S02]  /*17c0*/  CS2R R80, SRZ ;  /* 0x0000000000507805 */ /* 0x000fe4000001ff00 */
[----:B------:R-:W-:Y:S02]  /*17d0*/  CS2R R82, SRZ ;  /* 0x0000000000527805 */ /* 0x000fe4000001ff00 */
[----:B------:R-:W-:Y:S02]  /*17e0*/  CS2R R84, SRZ ;  /* 0x0000000000547805 */ /* 0x000fe4000001ff00 */
[----:B------:R-:W-:Y:S01]  /*17f0*/  CS2R R86, SRZ ;  /* 0x0000000000567805 */ /* 0x000fe2000001ff00 */
[----:B------:R-:W2:Y:S02]  /*1800*/  FENCE.VIEW.ASYNC.S ;  /* 0x00000000000073c6 */ /* 0x000ea40000000000 */
[----:B--2---:R2:W4:Y:S02]  /*1810*/  @!UP0 SYNCS.EXCH.64 URZ, [UR24+0x10000], UR8 ;  /* 0x01000008183f85b2 */ /* 0x0045240008000100 */
[----:B----4-:R-:W-:Y:S06]  /*1820*/  BAR.SYNC.DEFER_BLOCKING 0x0 ;  /* 0x0000000000007b1d */ /* 0x010fec0000010000 */
[----:B------:R2:W4:Y:S02]  /*1830*/  @!UP1 SYNCS.EXCH.64 URZ, [UR24+0x10008], UR10 ;  /* 0x0100080a183f95b2 */ /* 0x0005240008000100 */
[----:B----4-:R-:W-:Y:S06]  /*1840*/  BAR.SYNC.DEFER_BLOCKING 0x0 ;  /* 0x0000000000007b1d */ /* 0x010fec0000010000 */
[----:B------:R2:W4:Y:S02]  /*1850*/  @!UP2 SYNCS.EXCH.64 URZ, [UR24+0x10010], UR12 ;  /* 0x0100100c183fa5b2 */ /* 0x0005240008000100 */
[----:B----4-:R-:W-:Y:S06]  /*1860*/  BAR.SYNC.DEFER_BLOCKING 0x0 ;  /* 0x0000000000007b1d */ /* 0x010fec0000010000 */
[----:B------:R2:W4:Y:S01]  /*1870*/  @!UP3 SYNCS.EXCH.64 URZ, [UR24+0x10018], UR6 ;  /* 0x01001806183fb5b2 */ /* 0x0005220008000100 */
[----:B------:R-:W-:Y:S05]  /*1880*/  @!P1 BRA `(.L_x_47) ;  /* 0x0000000800089947 */ /* 0x000fea0003800000 */
        /* <DEDUP_REMOVED lines=63> */
[----:B------:R-:W-:Y:S01]  /*1c80*/  CS2R R86, SRZ ;  /* 0x0000000000567805 */ /* 0x000fe2000001ff00 */
[----:B------:R-:W-:Y:S01]  /*1c90*/  UMOV UR5, URZ ;  /* 0x0000003f00057c82 */ /* 0x000fe20008000000 */
[----:B------:R-:W-:-:S05]  /*1ca0*/  UMOV UR14, URZ ;  /* 0x0000003f000e7c82 */ /* 0x000fca0008000000 */
.L_x_49:
[----:B----4-:R-:W-:Y:S01]  /*1cb0*/  BAR.SYNC.DEFER_BLOCKING 0x0 ;  /* 0x0000000000007b1d */ /* 0x010fe20000010000 */
[----:B------:R-:W-:Y:S01]  /*1cc0*/  ULEA UR22, UR5, UR24, 0x3 ;  /* 0x0000001805167291 */ /* 0x000fe2000f8e183f */
[----:B-1----:R-:W-:Y:S01]  /*1cd0*/  @!P2 IMAD.MOV.U32 R4, RZ, RZ, 0x4000 ;  /* 0x00004000ff04a424 */ /* 0x002fe200078e00ff */
[----:B------:R-:W-:Y:S01]  /*1ce0*/  ELECT P0, URZ, PT ;  /* 0x00000000003f782f */ /* 0x000fe20003800000 */
[----:B------:R-:W-:Y:S01]  /*1cf0*/  IMAD.U32 R3, RZ, RZ, UR4 ;  /* 0x00000004ff037e24 */ /* 0x000fe2000f8e00ff */
[----:B--2---:R-:W-:Y:S02]  /*1d00*/  ULEA UR12, UR5, UR24, 0xd ;  /* 0x00000018050c7291 */ /* 0x004fe4000f8e683f */
[C---:B------:R-:W-:Y:S02]  /*1d10*/  ISETP.LT.U32.AND P0, PT, R2.reuse, 0x20, P0 ;  /* 0x000000200200780c */ /* 0x040fe40000701070 */
[----:B------:R-:W-:Y:S02]  /*1d20*/  ELECT P1, URZ, PT ;  /* 0x00000000003f782f */ /* 0x000fe40003820000 */
[----:B------:R-:W-:Y:S01]  /*1d30*/  SHF.L.U32 R3, R3, 0x1f, RZ ;  /* 0x0000001f03037819 */ /* 0x000fe200000006ff */
[----:B------:R-:W-:Y:S01]  /*1d40*/  UIADD3 UR16, UR12, 0x8000, URZ ;  /* 0x000080000c107890 */ /* 0x000fe2000fffe03f */
[----:B------:R-:W-:Y:S01]  /*1d50*/  ISETP.LT.U32.AND P1, PT, R2, 0x20, P1 ;  /* 0x000000200200780c */ /* 0x000fe20000f21070 */
[----:B------:R-:W-:Y:S01]  /*1d60*/  UMOV UR18, UR14 ;  /* 0x0000000e00127c82 */ /* 0x000fe20008000000 */
[----:B------:R-:W-:-:S02]  /*1d70*/  USHF.R.U32.HI UR25, URZ, 0x4, UR12 ;  /* 0x000000043f197899 */ /* 0x000fc4000801160c */
[----:B------:R-:W-:Y:S02]  /*1d80*/  USHF.R.U32.HI UR10, URZ, 0x4, UR16 ;  /* 0x000000043f0a7899 */ /* 0x000fe40008011610 */
[----:B------:R-:W-:Y:S01]  /*1d90*/  USGXT.U32 UR25, UR25, 0xe ;  /* 0x0000000e1919789a */ /* 0x000fe20008000000 */
[----:B------:R-:W-:Y:S01]  /*1da0*/  VOTEU.ANY UP0, P0 ;  /* 0x00000000003f7886 */ /* 0x000fe20000000100 */
[----:B------:R-:W-:Y:S01]  /*1db0*/  VOTEU.ANY UP2, P0 ;  /* 0x00000000003f7886 */ /* 0x000fe20000040100 */
[----:B------:R-:W-:Y:S01]  /*1dc0*/  USGXT.U32 UR10, UR10, 0xe ;  /* 0x0000000e0a0a789a */ /* 0x000fe20008000000 */
[----:B------:R1:W-:Y:S01]  /*1dd0*/  @!P2 SYNCS.ARRIVE.TRANS64 RZ, [UR22+0x10000], R4 ;  /* 0x01000004ffffa9a7 */ /* 0x0003e20008000016 */
[----:B------:R2:W-:Y:S06]  /*1de0*/  MEMBAR.ALL.CTA ;  /* 0x0000000000007992 */ /* 0x0005ec0000008000 */
[----:B--2---:R-:W2:Y:S01]  /*1df0*/  FENCE.VIEW.ASYNC.S ;  /* 0x00000000000073c6 */ /* 0x004ea20000000000 */
[----:B------:R-:W-:Y:S01]  /*1e00*/  @UP0 UIADD3 UR13, UR22, 0x10000, URZ ;  /* 0x00010000160d0890 */ /* 0x000fe2000fffe03f */
[----:B------:R-:W-:Y:S01]  /*1e10*/  @UP0 UMOV UR6, UR26 ;  /* 0x0000001a00060c82 */ /* 0x000fe20008000000 */
[----:B------:R-:W-:Y:S01]  /*1e20*/  @UP0 UMOV UR7, UR27 ;  /* 0x0000001b00070c82 */ /* 0x000fe20008000000 */
[----:B--2---:R-:W-:Y:S01]  /*1e30*/  VOTEU.ANY UP1, P1 ;  /* 0x00000000003f7886 */ /* 0x004fe20000820100 */
[----:B------:R-:W-:Y:S01]  /*1e40*/  VOTEU.ANY UP3, P1 ;  /* 0x00000000003f7886 */ /* 0x000fe20000860100 */
[----:B------:R-:W-:Y:S01]  /*1e50*/  UMOV UR8, UR25 ;  /* 0x0000001900087c82 */ /* 0x000fe20008000000 */
[----:B------:R-:W-:Y:S01]  /*1e60*/  UMOV UR9, 0x80000020 ;  /* 0x8000002000097882 */ /* 0x000fe20000000000 */
[----:B------:R-:W-:Y:S01]  /*1e70*/  UMOV UR11, 0x80000020 ;  /* 0x80000020000b7882 */ /* 0x000fe20000000000 */
[----:B------:R-:W-:Y:S01]  /*1e80*/  @UP1 UIADD3 UR17, UR22, 0x10000, URZ ;  /* 0x0001000016111890 */ /* 0x000fe2000fffe03f */
[----:B------:R-:W-:Y:S01]  /*1e90*/  @UP1 UMOV UR20, UR28 ;  /* 0x0000001c00141c82 */ /* 0x000fe20008000000 */
[----:B------:R-:W-:Y:S01]  /*1ea0*/  @UP1 UMOV UR21, UR29 ;  /* 0x0000001d00151c82 */ /* 0x000fe20008000000 */
[----:B------:R-:W-:Y:S06]  /*1eb0*/  BAR.SYNC.DEFER_BLOCKING 0x0 ;  /* 0x0000000000007b1d */ /* 0x000fec0000010000 */
[----:B------:R1:W-:Y:S02]  /*1ec0*/  @UP2 UTMALDG.2D [UR12], [UR6] ;  /* 0x0000000c060025b4 */ /* 0x0003e40008008000 */
[----:B------:R-:W-:Y:S06]  /*1ed0*/  BAR.SYNC.DEFER_BLOCKING 0x0 ;  /* 0x0000000000007b1d */ /* 0x000fec0000010000 */
[----:B------:R1:W-:Y:S02]  /*1ee0*/  @UP3 UTMALDG.2D [UR16], [UR20] ;  /* 0x00000010140035b4 */ /* 0x0003e40008008000 */
[----:B------:R-:W-:Y:S06]  /*1ef0*/  BAR.SYNC.DEFER_BLOCKING 0x0 ;  /* 0x0000000000007b1d */ /* 0x000fec0000010000 */
[----:B------:R-:W2:Y:S02]  /*1f00*/  SYNCS.PHASECHK.TRANS64.TRYWAIT P0, [UR22+0x10000], R3 ;  /* 0x01000003ff0075a7 */ /* 0x000ea40008000156 */
[----:B-12---:R-:W-:Y:S05]  /*1f10*/  @!P0 BRA `(.L_x_48) ;  /* 0x0000000800508947 */ /* 0x006fea0003800000 */
.L_x_50:
[----:B------:R-:W-:Y:S02]  /*1f20*/  WARPGROUP.DEPBAR.LE gsb0, 0x0 ;  /* 0x00008000000079c5 */ /* 0x000fe40000010000 */
[----:B------:R-:W-:Y:S01]  /*1f30*/  WARPGROUP.ARRIVE ;  /* 0x00000000000079c5 */ /* 0x000fe20000000000 */
[----:B------:R-:W-:Y:S01]  /*1f40*/  UIADD3 UR20, UP0, UR25, 0x2, URZ ;  /* 0x0000000219147890 */ /* 0x000fe2000ff1e03f */
[----:B------:R-:W1:Y:S01]  /*1f50*/  LDC R3, c[0x0][0x230] ;  /* 0x00008c00ff037b82 */ /* 0x000e620000000800 */
[----:B------:R-:W-:Y:S01]  /*1f60*/  UMOV UR22, 0xfffffffe ;  /* 0xfffffffe00167882 */ /* 0x000fe20000000000 */
[----:B------:R-:W-:Y:S01]  /*1f70*/  UMOV UR23, 0x7fffffdf ;  /* 0x7fffffdf00177882 */ /* 0x000fe20000000000 */
[----:B------:R-:W-:Y:S01]  /*1f80*/  UMOV UR6, UR10 ;  /* 0x0000000a00067c82 */ /* 0x000fe20008000000 */
[----:B------:R-:W-:Y:S01]  /*1f90*/  HGMMA.64x128x16.F32 R88, gdesc[UR8], R88 ;  /* 0x01e00000085879f0 */ /* 0x000fe20008700858 */
[----:B------:R-:W-:Y:S01]  /*1fa0*/  UMOV UR8, URZ ;  /* 0x0000003f00087c82 */ /* 0x000fe20008000000 */
[----:B------:R-:W-:Y:S01]  /*1fb0*/  UMOV UR7, URZ ;  /* 0x0000003f00077c82 */ /* 0x000fe20008000000 */
[----:B------:R-:W-:-:S02]  /*1fc0*/  UIADD3.X UR21, UR8, -0x7fffffe0, URZ, UP0, !UPT ;  /* 0x8000002008157890 */ /* 0x000fc400087fe43f */
[----:B------:R-:W-:Y:S02]  /*1fd0*/  UIADD3.64 UR22, UR6, -UR22, URZ ;  /* 0x8000001606167297 */ /* 0x000fe4000fffe03f */
[----:B------:R-:W-:Y:S02]  /*1fe0*/  UIADD3.64 UR8, UR20, 0xfe, URZ ;  /* 0x000000fe14087897 */ /* 0x000fe4000fffe03f */
[----:B------:R-:W-:Y:S02]  /*1ff0*/  UIADD3 UR14, UR14, 0x20, URZ ;  /* 0x000000200e0e7890 */ /* 0x000fe4000fffe03f */
[----:B------:R-:W-:-:S04]  /*2000*/  UIADD3 UR5, UR5, 0x1, URZ ;  /* 0x0000000105057890 */ /* 0x000fc8000fffe03f */
[----:B------:R-:W-:-:S04]  /*2010*/  UISETP.NE.U32.AND UP0, UPT, UR5, 0x4, UPT ;  /* 0x000000040500788c */ /* 0x000fc8000bf05070 */
[----:B------:R-:W-:Y:S01]  /*2020*/  USEL UR6, URZ, 0x1, UP0 ;  /* 0x000000013f067887 */ /* 0x000fe20008000000 */
[----:B-1----:R-:W-:Y:S01]  /*2030*/  ISETP.LE.AND P0, PT, R3, UR14, PT ;  /* 0x0000000e03007c0c */ /* 0x002fe2000bf03270 */
[----:B------:R-:W-:Y:S02]  /*2040*/  USEL UR5, UR5, URZ, UP0 ;  /* 0x0000003f05057287 */ /* 0x000fe40008000000 */
[----:B------:R-:W-:Y:S01]  /*2050*/  ULOP3.LUT UR4, UR4, UR6, URZ, 0x3c, !UPT ;  /* 0x0000000604047292 */ /* 0x000fe2000f8e3c3f */
[----:B------:R-:W-:Y:S01]  /*2060*/  HGMMA.64x128x16.F32 R88, gdesc[UR20], R88 ;  /* 0x01e00000145879f0 */ /* 0x000fe20008700858 */
[----:B------:R-:W-:-:S11]  /*2070*/  UIADD3.64 UR20, UR20, 0x100, URZ ;  /* 0x0000010014147897 */ /* 0x000fd6000fffe03f */
[----:B------:R-:W-:-:S12]  /*2080*/  HGMMA.64x128x16.F32 R24, gdesc[UR8], R24 ;  /* 0x01e00000081879f0 */ /* 0x000fd80008700818 */
[----:B------:R-:W-:Y:S01]  /*2090*/  HGMMA.64x128x16.F32 R24, gdesc[UR20], R24, gsb0 ;  /* 0x01e00000141879f0 */ /* 0x000fe20008000818 */
[----:B------:R-:W-:Y:S05]  /*20a0*/  @!P0 BRA `(.L_x_49) ;  /* 0xfffffffc00008947 */ /* 0x000fea000383ffff */
.L_x_47:
[----:B------:R-:W-:Y:S02]  /*20b0*/  WARPGROUP.DEPBAR.LE gsb0, 0x0 ;  /* 0x00008000000079c5 */ /* 0x000fe40000010000 */
[----:B----4-:R-:W-:Y:S01]  /*20c0*/  BAR.SYNC.DEFER_BLOCKING 0x0 ;  /* 0x0000000000007b1d */ /* 0x010fe20000010000 */
[C---:B-1----:R-:W-:Y:S01]  /*20d0*/  IMAD.SHL.U32 R3, R0.reuse, 0x80, RZ ;  /* 0x0000008000037824 */ /* 0x042fe200078e00ff */
[----:B------:R-:W-:Y:S01]  /*20e0*/  ELECT P0, URZ, PT ;  /* 0x00000000003f782f */ /* 0x000fe20003800000 */
[----:B------:R-:W-:Y:S01]  /*20f0*/  IMAD.SHL.U32 R4, R0, 0x10, RZ ;  /* 0x0000001000047824 */ /* 0x000fe200078e00ff */
[----:B------:R-:W-:Y:S02]  /*2100*/  F2FP.F16.F32.PACK_AB R88, R89, R88 ;  /* 0x000000585958723e */ /* 0x000fe400000000ff */
[----:B------:R-:W-:Y:S01]  /*2110*/  LOP3.LUT R3, R3, 0x780, RZ, 0xc0, !PT ;  /* 0x0000078003037812 */ /* 0x000fe200078ec0ff */
[----:B--2---:R-:W-:Y:S01]  /*2120*/  UMOV UR10, UR15 ;  /* 0x0000000f000a7c82 */ /* 0x004fe20008000000 */
[----:B------:R-:W-:-:S02]  /*2130*/  F2FP.F16.F32.PACK_AB R89, R91, R90 ;  /* 0x0000005a5b59723e */ /* 0x000fc400000000ff */
[----:B------:R-:W-:Y:S02]  /*2140*/  LOP3.LUT R3, R3, 0x70, R4, 0xf8, !PT ;  /* 0x0000007003037812 */ /* 0x000fe400078ef804 */
[--C-:B------:R-:W-:Y:S02]  /*2150*/  SHF.R.U32.HI R4, RZ, 0x5, R0.reuse ;  /* 0x00000005ff047819 */ /* 0x100fe40000011600 */
[----:B------:R-:W-:Y:S01]  /*2160*/  LOP3.LUT R3, R3, 0x10, R0, 0x78, !PT ;  /* 0x0000001003037812 */ /* 0x000fe200078e7800 */
[----:B------:R-:W-:Y:S01]  /*2170*/  IMAD.SHL.U32 R0, R0, 0x40, RZ ;  /* 0x0000004000007824 */ /* 0x000fe200078e00ff */
[----:B------:R-:W-:Y:S02]  /*2180*/  F2FP.F16.F32.PACK_AB R120, R121, R120 ;  /* 0x000000787978723e */ /* 0x000fe400000000ff */
[----:B------:R-:W-:Y:S02]  /*2190*/  ISETP.LT.U32.AND P0, PT, R2, 0x40, P0 ;  /* 0x000000400200780c */ /* 0x000fe40000701070 */
[----:B------:R-:W-:-:S02]  /*21a0*/  LOP3.LUT R0, R3, 0x1800, R0, 0xf8, !PT ;  /* 0x0000180003007812 */ /* 0x000fc400078ef800 */
[----:B------:R-:W-:Y:S01]  /*21b0*/  F2FP.F16.F32.PACK_AB R90, R93, R92 ;  /* 0x0000005c5d5a723e */ /* 0x000fe200000000ff */
[----:B------:R-:W1:Y:S02]  /*21c0*/  @!P2 SYNCS.CCTL.IV [UR24+0x10000] ;  /* 0x01000000ff00a9b1 */ /* 0x000e640008000018 */
[----:B-1----:R-:W-:Y:S01]  /*21d0*/  BAR.SYNC.DEFER_BLOCKING 0x0 ;  /* 0x0000000000007b1d */ /* 0x002fe20000010000 */
[C---:B------:R-:W-:Y:S01]  /*21e0*/  LOP3.LUT R3, R0.reuse, 0x20, RZ, 0x3c, !PT ;  /* 0x0000002000037812 */ /* 0x040fe200078e3cff */
[----:B------:R-:W-:Y:S01]  /*21f0*/  VIADD R2, R0, UR24 ;  /* 0x0000001800027c36 */ /* 0x000fe20008000000 */
[----:B------:R-:W-:Y:S02]  /*2200*/  F2FP.F16.F32.PACK_AB R91, R95, R94 ;  /* 0x0000005e5f5b723e */ /* 0x000fe400000000ff */
[----:B------:R-:W-:Y:S01]  /*2210*/  F2FP.F16.F32.PACK_AB R121, R123, R122 ;  /* 0x0000007a7b79723e */ /* 0x000fe200000000ff */
[----:B------:R-:W-:Y:S01]  /*2220*/  VIADD R3, R3, UR24 ;  /* 0x0000001803037c36 */ /* 0x000fe20008000000 */
[----:B------:R-:W-:Y:S01]  /*2230*/  F2FP.F16.F32.PACK_AB R24, R25, R24 ;  /* 0x000000181918723e */ /* 0x000fe200000000ff */
[----:B------:R-:W-:Y:S01]  /*2240*/  VOTEU.ANY UP0, P0 ;  /* 0x00000000003f7886 */ /* 0x000fe20000000100 */
[----:B------:R-:W-:Y:S01]  /*2250*/  F2FP.F16.F32.PACK_AB R122, R125, R124 ;  /* 0x0000007c7d7a723e */ /* 0x000fe200000000ff */
[----:B------:R-:W-:Y:S01]  /*2260*/  VOTEU.ANY UP1, P0 ;  /* 0x00000000003f7886 */ /* 0x000fe20000020100 */
[----:B------:R-:W-:-:S02]  /*2270*/  F2FP.F16.F32.PACK_AB R123, R127, R126 ;  /* 0x0000007e7f7b723e */ /* 0x000fc400000000ff */
[----:B------:R-:W-:Y:S01]  /*2280*/  F2FP.F16.F32.PACK_AB R25, R27, R26 ;  /* 0x0000001a1b19723e */ /* 0x000fe200000000ff */
[----:B------:R-:W-:Y:S01]  /*2290*/  @UP0 UMOV UR6, UR30 ;  /* 0x0000001e00060c82 */ /* 0x000fe20008000000 */
[----:B------:R-:W-:Y:S01]  /*22a0*/  F2FP.F16.F32.PACK_AB R56, R57, R56 ;  /* 0x000000383938723e */ /* 0x000fe200000000ff */
[----:B------:R-:W-:Y:S01]  /*22b0*/  @UP0 UMOV UR7, UR31 ;  /* 0x0000001f00070c82 */ /* 0x000fe20008000000 */
[----:B------:R-:W-:Y:S02]  /*22c0*/  F2FP.F16.F32.PACK_AB R96, R97, R96 ;  /* 0x000000606160723e */ /* 0x000fe400000000ff */
[----:B------:R-:W-:Y:S02]  /*22d0*/  F2FP.F16.F32.PACK_AB R26, R29, R28 ;  /* 0x0000001c1d1a723e */ /* 0x000fe400000000ff */
[----:B------:R-:W-:Y:S02]  /*22e0*/  F2FP.F16.F32.PACK_AB R27, R31, R30 ;  /* 0x0000001e1f1b723e */ /* 0x000fe400000000ff */
[----:B------:R-:W-:Y:S01]  /*22f0*/  F2FP.F16.F32.PACK_AB R57, R59, R58 ;  /* 0x0000003a3b39723e */ /* 0x000fe200000000ff */
[----:B------:R-:W1:Y:S02]  /*2300*/  @!P2 SYNCS.CCTL.IV [UR24+0x10008] ;  /* 0x01000800ff00a9b1 */ /* 0x000e640008000018 */
[----:B-1----:R-:W-:Y:S01]  /*2310*/  BAR.SYNC.DEFER_BLOCKING 0x0 ;  /* 0x0000000000007b1d */ /* 0x002fe20000010000 */
[----:B------:R-:W-:-:S02]  /*2320*/  R2UR UR5, R4 ;  /* 0x00000000040572ca */ /* 0x000fc400000e0000 */
[----:B------:R-:W-:Y:S02]  /*2330*/  F2FP.F16.F32.PACK_AB R97, R99, R98 ;  /* 0x000000626361723e */ /* 0x000fe400000000ff */
[----:B------:R-:W-:Y:S02]  /*2340*/  F2FP.F16.F32.PACK_AB R128, R129, R128 ;  /* 0x000000808180723e */ /* 0x000fe400000000ff */
[----:B------:R-:W-:Y:S02]  /*2350*/  F2FP.F16.F32.PACK_AB R58, R61, R60 ;  /* 0x0000003c3d3a723e */ /* 0x000fe400000000ff */
[----:B------:R-:W-:Y:S02]  /*2360*/  F2FP.F16.F32.PACK_AB R59, R63, R62 ;  /* 0x0000003e3f3b723e */ /* 0x000fe400000000ff */
[----:B------:R-:W-:Y:S02]  /*2370*/  LOP3.LUT R4, R0, 0x40, RZ, 0x3c, !PT ;  /* 0x0000004000047812 */ /* 0x000fe400078e3cff */
[----:B------:R-:W-:Y:S01]  /*2380*/  F2FP.F16.F32.PACK_AB R98, R101, R100 ;  /* 0x000000646562723e */ /* 0x000fe200000000ff */
[----:B------:R-:W-:Y:S01]  /*2390*/  ULOP3.LUT UR5, UR5, 0x1, URZ, 0xc0, !UPT ;  /* 0x0000000105057892 */ /* 0x000fe2000f8ec03f */
[----:B------:R-:W-:Y:S01]  /*23a0*/  F2FP.F16.F32.PACK_AB R99, R103, R102 ;  /* 0x000000666763723e */ /* 0x000fe200000000ff */
[----:B------:R-:W-:Y:S01]  /*23b0*/  VIADD R4, R4, UR24 ;  /* 0x0000001804047c36 */ /* 0x000fe20008000000 */
[----:B------:R-:W-:Y:S01]  /*23c0*/  F2FP.F16.F32.PACK_AB R129, R131, R130 ;  /* 0x000000828381723e */ /* 0x000fe200000000ff */
[----:B------:R-:W-:Y:S01]  /*23d0*/  ULEA UR9, UR5, UR19, 0x6 ;  /* 0x0000001305097291 */ /* 0x000fe2000f8e303f */
[----:B------:R-:W-:Y:S01]  /*23e0*/  F2FP.F16.F32.PACK_AB R32, R33, R32 ;  /* 0x000000202120723e */ /* 0x000fe200000000ff */
[----:B------:R-:W-:Y:S01]  /*23f0*/  ULEA UR8, UR5, UR24, 0xe ;  /* 0x0000001805087291 */ /* 0x000fe2000f8e703f */
[----:B------:R-:W-:-:S02]  /*2400*/  F2FP.F16.F32.PACK_AB R130, R133, R132 ;  /* 0x000000848582723e */ /* 0x000fc400000000ff */
[----:B------:R-:W-:Y:S01]  /*2410*/  F2FP.F16.F32.PACK_AB R131, R135, R134 ;  /* 0x000000868783723e */ /* 0x000fe200000000ff */
[----:B------:R-:W1:Y:S02]  /*2420*/  @!P2 SYNCS.CCTL.IV [UR24+0x10010] ;  /* 0x01001000ff00a9b1 */ /* 0x000e640008000018 */
[----:B-1----:R-:W-:Y:S01]  /*2430*/  BAR.SYNC.DEFER_BLOCKING 0x0 ;  /* 0x0000000000007b1d */ /* 0x002fe20000010000 */
[----:B------:R-:W-:Y:S02]  /*2440*/  F2FP.F16.F32.PACK_AB R33, R35, R34 ;  /* 0x000000222321723e */ /* 0x000fe400000000ff */
[----:B------:R-:W-:Y:S02]  /*2450*/  F2FP.F16.F32.PACK_AB R64, R65, R64 ;  /* 0x000000404140723e */ /* 0x000fe400000000ff */
[----:B------:R-:W-:Y:S02]  /*2460*/  F2FP.F16.F32.PACK_AB R104, R105, R104 ;  /* 0x000000686968723e */ /* 0x000fe400000000ff */
[----:B------:R-:W-:-:S02]  /*2470*/  F2FP.F16.F32.PACK_AB R34, R37, R36 ;  /* 0x000000242522723e */ /* 0x000fc400000000ff */
[----:B------:R-:W-:Y:S02]  /*2480*/  F2FP.F16.F32.PACK_AB R35, R39, R38 ;  /* 0x000000262723723e */ /* 0x000fe400000000ff */
[----:B------:R-:W-:Y:S02]  /*2490*/  F2FP.F16.F32.PACK_AB R65, R67, R66 ;  /* 0x000000424341723e */ /* 0x000fe400000000ff */
[----:B------:R-:W-:Y:S02]  /*24a0*/  F2FP.F16.F32.PACK_AB R105, R107, R106 ;  /* 0x0000006a6b69723e */ /* 0x000fe400000000ff */
[----:B------:R-:W-:Y:S02]  /*24b0*/  F2FP.F16.F32.PACK_AB R136, R137, R136 ;  /* 0x000000888988723e */ /* 0x000fe400000000ff */
[----:B------:R-:W-:Y:S02]  /*24c0*/  F2FP.F16.F32.PACK_AB R66, R69, R68 ;  /* 0x000000444542723e */ /* 0x000fe400000000ff */
[----:B------:R-:W-:-:S02]  /*24d0*/  F2FP.F16.F32.PACK_AB R67, R71, R70 ;  /* 0x000000464743723e */ /* 0x000fc400000000ff */
[----:B------:R-:W-:Y:S02]  /*24e0*/  LOP3.LUT R0, R0, 0x60, RZ, 0x3c, !PT ;  /* 0x0000006000007812 */ /* 0x000fe400078e3cff */
[----:B------:R-:W-:Y:S01]  /*24f0*/  F2FP.F16.F32.PACK_AB R106, R109, R108 ;  /* 0x0000006c6d6a723e */ /* 0x000fe200000000ff */
[----:B------:R-:W1:Y:S02]  /*2500*/  @!P2 SYNCS.CCTL.IV [UR24+0x10018] ;  /* 0x01001800ff00a9b1 */ /* 0x000e640008000018 */
[----:B-1----:R-:W-:Y:S01]  /*2510*/  STSM.16.M88.4 [R2], R88 ;  /* 0x0000005802007844 */ /* 0x002fe20000000200 */
[----:B------:R-:W-:Y:S01]  /*2520*/  F2FP.F16.F32.PACK_AB R107, R111, R110 ;  /* 0x0000006e6f6b723e */ /* 0x000fe200000000ff */
[----:B------:R-:W-:Y:S01]  /*2530*/  VIADD R0, R0, UR24 ;  /* 0x0000001800007c36 */ /* 0x000fe20008000000 */
[----:B------:R-:W-:Y:S01]  /*2540*/  F2FP.F16.F32.PACK_AB R137, R139, R138 ;  /* 0x0000008a8b89723e */ /* 0x000fe200000000ff */
[----:B------:R-:W-:Y:S01]  /*2550*/  STSM.16.M88.4 [R2+0x4000], R120 ;  /* 0x0040007802007844 */ /* 0x000fe20000000200 */
[----:B------:R-:W-:-:S02]  /*2560*/  F2FP.F16.F32.PACK_AB R40, R41, R40 ;  /* 0x000000282928723e */ /* 0x000fc400000000ff */
[----:B------:R-:W-:Y:S01]  /*2570*/  F2FP.F16.F32.PACK_AB R138, R141, R140 ;  /* 0x0000008c8d8a723e */ /* 0x000fe200000000ff */
[----:B------:R-:W-:Y:S01]  /*2580*/  STSM.16.M88.4 [R2+0x2000], R24 ;  /* 0x0020001802007844 */ /* 0x000fe20000000200 */
[----:B------:R-:W-:Y:S02]  /*2590*/  F2FP.F16.F32.PACK_AB R139, R143, R142 ;  /* 0x0000008e8f8b723e */ /* 0x000fe400000000ff */
[----:B------:R-:W-:Y:S01]  /*25a0*/  F2FP.F16.F32.PACK_AB R41, R43, R42 ;  /* 0x0000002a2b29723e */ /* 0x000fe200000000ff */
[----:B------:R-:W-:Y:S01]  /*25b0*/  STSM.16.M88.4 [R2+0x6000], R56 ;  /* 0x0060003802007844 */ /* 0x000fe20000000200 */
[----:B------:R-:W-:Y:S02]  /*25c0*/  F2FP.F16.F32.PACK_AB R72, R73, R72 ;  /* 0x000000484948723e */ /* 0x000fe400000000ff */
[----:B------:R-:W-:Y:S01]  /*25d0*/  F2FP.F16.F32.PACK_AB R112, R113, R112 ;  /* 0x000000707170723e */ /* 0x000fe200000000ff */
[----:B------:R-:W-:Y:S01]  /*25e0*/  STSM.16.M88.4 [R3], R96 ;  /* 0x0000006003007844 */ /* 0x000fe20000000200 */
        /* <DEDUP_REMOVED lines=8> */
[----:B------:R-:W-:Y:S01]  /*2670*/  STSM.16.M88.4 [R3+0x6000], R64 ;  /* 0x0060004003007844 */ /* 0x000fe20000000200 */
[----:B------:R-:W-:-:S02]  /*2680*/  F2FP.F16.F32.PACK_AB R75, R79, R78 ;  /* 0x0000004e4f4b723e */ /* 0x000fc400000000ff */
[----:B------:R-:W-:Y:S01]  /*2690*/  F2FP.F16.F32.PACK_AB R114, R117, R116 ;  /* 0x000000747572723e */ /* 0x000fe200000000ff */
[----:B------:R-:W-:Y:S01]  /*26a0*/  STSM.16.M88.4 [R4], R104 ;  /* 0x0000006804007844 */ /* 0x000fe20000000200 */
        /* <DEDUP_REMOVED lines=8> */
[----:B------:R-:W-:Y:S01]  /*2730*/  STSM.16.M88.4 [R4+0x6000], R72 ;  /* 0x0060004804007844 */ /* 0x000fe20000000200 */
[----:B------:R-:W-:Y:S02]  /*2740*/  F2FP.F16.F32.PACK_AB R80, R81, R80 ;  /* 0x000000505150723e */ /* 0x000fe400000000ff */
[----:B------:R-:W-:Y:S01]  /*2750*/  F2FP.F16.F32.PACK_AB R50, R53, R52 ;  /* 0x000000343532723e */ /* 0x000fe200000000ff */
[----:B------:R-:W-:Y:S01]  /*2760*/  STSM.16.M88.4 [R0], R112 ;  /* 0x0000007000007844 */ /* 0x000fe20000000200 */
[----:B------:R-:W-:Y:S02]  /*2770*/  F2FP.F16.F32.PACK_AB R51, R55, R54 ;  /* 0x000000363733723e */ /* 0x000fe400000000ff */
[----:B------:R-:W-:Y:S01]  /*2780*/  F2FP.F16.F32.PACK_AB R81, R83, R82 ;  /* 0x000000525351723e */ /* 0x000fe200000000ff */
[----:B------:R-:W-:Y:S01]  /*2790*/  STSM.16.M88.4 [R0+0x4000], R144 ;  /* 0x0040009000007844 */ /* 0x000fe20000000200 */
[----:B------:R-:W-:-:S02]  /*27a0*/  F2FP.F16.F32.PACK_AB R82, R85, R84 ;  /* 0x000000545552723e */ /* 0x000fc400000000ff */
[----:B------:R-:W-:Y:S01]  /*27b0*/  F2FP.F16.F32.PACK_AB R83, R87, R86 ;  /* 0x000000565753723e */ /* 0x000fe200000000ff */
[----:B------:R-:W-:Y:S04]  /*27c0*/  STSM.16.M88.4 [R0+0x2000], R48 ;  /* 0x0020003000007844 */ /* 0x000fe80000000200 */
[----:B------:R-:W-:Y:S01]  /*27d0*/  STSM.16.M88.4 [R0+0x6000], R80 ;  /* 0x0060005000007844 */ /* 0x000fe20000000200 */
[----:B------:R1:W-:Y:S06]  /*27e0*/  MEMBAR.ALL.CTA ;  /* 0x0000000000007992 */ /* 0x0003ec0000008000 */
[----:B-1----:R-:W1:Y:S02]  /*27f0*/  FENCE.VIEW.ASYNC.S ;  /* 0x00000000000073c6 */ /* 0x002e640000000000 */
[----:B-1----:R-:W-:Y:S06]  /*2800*/  BAR.SYNC.DEFER_BLOCKING 0x0 ;  /* 0x0000000000007b1d */ /* 0x002fec0000010000 */
[----:B------:R1:W-:Y:S01]  /*2810*/  @UP1 UTMASTG.2D [UR8], [UR6] ;  /* 0x00000008060013b5 */ /* 0x0003e20008008000 */
[----:B------:R0:W-:Y:S01]  /*2820*/  UTMACMDFLUSH ;  /* 0x00000000000079b7 */ /* 0x0001e20000000000 */
[----:B------:R-:W-:-:S04]  /*2830*/  DEPBAR.LE SB0, 0x0 ;  /* 0x000080000000791a */ /* 0x000fc80000000000 */
[----:B------:R-:W-:Y:S06]  /*2840*/  BAR.SYNC.DEFER_BLOCKING 0x0 ;  /* 0x0000000000007b1d */ /* 0x000fec0000010000 */
[----:B-1----:R-:W-:Y:S05]  /*2850*/  EXIT ;  /* 0x000000000000794d */ /* 0x002fea0003800000 */
.L_x_48:
[----:B------:R-:W1:Y:S02]  /*2860*/  SYNCS.PHASECHK.TRANS64.TRYWAIT P0, [UR22+0x10000], R3 ;  /* 0x01000003ff0075a7 */ /* 0x000e640008000156 */
[----:B-1----:R-:W-:Y:S05]  /*2870*/  @!P0 BRA `(.L_x_48) ;  /* 0xfffffffc00f88947 */ /* 0x002fea000383ffff */
[----:B------:R-:W-:Y:S05]  /*2880*/  BRA `(.L_x_50) ;  /* 0xfffffff400a47947 */ /* 0x000fea000383ffff */
.L_x_51:
[----:B------:R-:W-:-:S00]  /*2890*/  BRA `(.L_x_51) ;  /* 0xfffffffc00fc7947 */ /* 0x000fc0000383ffff */
[----:B------:R-:W-:-:S00]  /*28a0*/  NOP ;  /* 0x0000000000007918 */ /* 0x000fc00000000000 */
        /* <DEDUP_REMOVED lines=13> */
.L_x_52:


//--------------------- .nv.shared.gluon_wgmma    --------------------------
	.section	.nv.shared.gluon_wgmma,"aw",@nobits
	.sectionflags	@""
	.align	16
	.zero		1024


//--------------------- .nv.shared.reserved.0     --------------------------
	.section	.nv.shared.reserved.0,"aw",@nobits
	.weak		__nv_reservedSMEM_offset_0_alias
	.size		__nv_reservedSMEM_offset_0_alias, 0, 0
	.other		__nv_reservedSMEM_offset_0_alias,@"STO_CUDA_RESERVED_SHARED STV_DEFAULT"
__nv_reservedSMEM_offset_0_alias:
	.zero		0


//--------------------- .nv.constant0.gluon_wgmma --------------------------
	.section	.nv.constant0.gluon_wgmma,"a",@progbits
	.sectionflags	@""
	.align	4
.nv.constant0.gluon_wgmma:
	.zero		608


//--------------------- SYMBOLS --------------------------

	.type		.nv.reservedSmem.offset0,@object
	.size		.nv.reservedSmem.offset0,0x4
